//
// Generated by NVIDIA NVVM Compiler
//
// Compiler Build ID: CL-36424714
// Cuda compilation tools, release 13.0, V13.0.88
// Based on NVVM 20.0.0
//

.version 9.0
.target sm_100
.address_size 64

	// .globl	default_function_kernel0
// _ZZ24default_function_kernel0E15pad_temp_shared has been demoted
// _ZZ24default_function_kernel0E13kernel_shared has been demoted
.extern .shared .align 16 .b8 shared_input[];

.visible .entry default_function_kernel0(
	.param .u64 .ptr .align 1 default_function_kernel0_param_0,
	.param .u64 .ptr .align 1 default_function_kernel0_param_1,
	.param .u64 .ptr .align 1 default_function_kernel0_param_2
)
{
	.reg .pred 	%p<222>;
	.reg .b16 	%rs<118>;
	.reg .b32 	%r<302>;
	.reg .b32 	%f<1005>;
	.reg .b64 	%rd<124>;
	// demoted variable
	.shared .align 4 .b8 _ZZ24default_function_kernel0E15pad_temp_shared[864];
	// demoted variable
	.shared .align 4 .b8 _ZZ24default_function_kernel0E13kernel_shared[2304];
	ld.param.u64 	%rd5, [default_function_kernel0_param_0];
	ld.param.u64 	%rd3, [default_function_kernel0_param_1];
	cvta.to.global.u64 	%rd1, %rd5;
	mov.u32 	%r1, %tid.x;
	shl.b32 	%r2, %r1, 2;
	cvt.u16.u32 	%rs1, %r2;
	mul.hi.u16 	%rs26, %rs1, 7282;
	cvt.u32.u16 	%r44, %rs26;
	mov.u32 	%r3, %ctaid.y;
	or.b32  	%r45, %r3, %r44;
	setp.ne.s32 	%p4, %r45, 0;
	add.s32 	%r46, %r3, %r44;
	setp.lt.u32 	%p5, %r46, 15;
	and.pred  	%p1, %p4, %p5;
	not.pred 	%p6, %p1;
	mov.f32 	%f989, 0f00000000;
	@%p6 bra 	$L__BB0_3;
	mov.u32 	%r47, %ctaid.x;
	mul.lo.s32 	%r5, %r47, 7;
	mul.lo.s16 	%rs28, %rs26, 9;
	sub.s16 	%rs2, %rs1, %rs28;
	cvt.u32.u16 	%r48, %rs2;
	or.b32  	%r49, %r5, %r48;
	setp.eq.s32 	%p7, %r49, 0;
	add.s32 	%r50, %r5, %r48;
	setp.gt.u32 	%p8, %r50, 14;
	or.pred  	%p9, %p7, %p8;
	@%p9 bra 	$L__BB0_3;
	mov.u32 	%r52, %tid.z;
	mul.lo.s32 	%r53, %r46, 14;
	cvt.u64.u32 	%rd6, %r53;
	cvt.u64.u16 	%rd7, %rs2;
	mad.lo.s32 	%r54, %r52, 196, %r5;
	cvt.u64.u32 	%rd8, %r54;
	add.s64 	%rd9, %rd8, %rd7;
	add.s64 	%rd10, %rd9, %rd6;
	shl.b64 	%rd11, %rd10, 2;
	add.s64 	%rd12, %rd1, %rd11;
	ld.global.nc.f32 	%f989, [%rd12+-60];
$L__BB0_3:
	mov.u32 	%r6, %tid.z;
	mad.lo.s32 	%r7, %r6, 27, %r2;
	shl.b32 	%r55, %r7, 2;
	mov.u32 	%r56, _ZZ24default_function_kernel0E15pad_temp_shared;
	add.s32 	%r8, %r56, %r55;
	st.shared.f32 	[%r8], %f989;
	add.s16 	%rs3, %rs1, 1;
	mul.hi.u16 	%rs29, %rs3, 7282;
	cvt.u32.u16 	%r57, %rs29;
	or.b32  	%r58, %r3, %r57;
	setp.ne.s32 	%p10, %r58, 0;
	add.s32 	%r59, %r3, %r57;
	setp.lt.u32 	%p11, %r59, 15;
	and.pred  	%p2, %p10, %p11;
	not.pred 	%p12, %p2;
	mov.f32 	%f990, 0f00000000;
	@%p12 bra 	$L__BB0_6;
	mov.u32 	%r60, %ctaid.x;
	mul.lo.s32 	%r10, %r60, 7;
	mul.lo.s16 	%rs31, %rs29, 9;
	sub.s16 	%rs4, %rs3, %rs31;
	cvt.u32.u16 	%r61, %rs4;
	or.b32  	%r62, %r10, %r61;
	setp.eq.s32 	%p13, %r62, 0;
	add.s32 	%r63, %r10, %r61;
	setp.gt.u32 	%p14, %r63, 14;
	or.pred  	%p15, %p13, %p14;
	@%p15 bra 	$L__BB0_6;
	mul.lo.s32 	%r65, %r59, 14;
	cvt.u64.u32 	%rd13, %r65;
	cvt.u64.u16 	%rd14, %rs4;
	mad.lo.s32 	%r66, %r6, 196, %r10;
	cvt.u64.u32 	%rd15, %r66;
	add.s64 	%rd16, %rd15, %rd14;
	add.s64 	%rd17, %rd16, %rd13;
	shl.b64 	%rd18, %rd17, 2;
	add.s64 	%rd19, %rd1, %rd18;
	ld.global.nc.f32 	%f990, [%rd19+-60];
$L__BB0_6:
	st.shared.f32 	[%r8+4], %f990;
	add.s16 	%rs5, %rs1, 2;
	mul.hi.u16 	%rs32, %rs5, 7282;
	cvt.u32.u16 	%r67, %rs32;
	or.b32  	%r68, %r3, %r67;
	setp.ne.s32 	%p16, %r68, 0;
	add.s32 	%r69, %r3, %r67;
	setp.lt.u32 	%p17, %r69, 15;
	and.pred  	%p3, %p16, %p17;
	not.pred 	%p18, %p3;
	mov.f32 	%f991, 0f00000000;
	@%p18 bra 	$L__BB0_9;
	mov.u32 	%r70, %ctaid.x;
	mul.lo.s32 	%r12, %r70, 7;
	mul.lo.s16 	%rs34, %rs32, 9;
	sub.s16 	%rs6, %rs5, %rs34;
	cvt.u32.u16 	%r71, %rs6;
	or.b32  	%r72, %r12, %r71;
	setp.eq.s32 	%p19, %r72, 0;
	add.s32 	%r73, %r12, %r71;
	setp.gt.u32 	%p20, %r73, 14;
	or.pred  	%p21, %p19, %p20;
	@%p21 bra 	$L__BB0_9;
	mul.lo.s32 	%r75, %r69, 14;
	cvt.u64.u32 	%rd20, %r75;
	cvt.u64.u16 	%rd21, %rs6;
	mad.lo.s32 	%r76, %r6, 196, %r12;
	cvt.u64.u32 	%rd22, %r76;
	add.s64 	%rd23, %rd22, %rd21;
	add.s64 	%rd24, %rd23, %rd20;
	shl.b64 	%rd25, %rd24, 2;
	add.s64 	%rd26, %rd1, %rd25;
	ld.global.nc.f32 	%f991, [%rd26+-60];
$L__BB0_9:
	st.shared.f32 	[%r8+8], %f991;
	add.s16 	%rs7, %rs1, 3;
	mul.hi.u16 	%rs35, %rs7, 4855;
	shr.u16 	%rs36, %rs35, 1;
	cvt.u32.u16 	%r77, %rs36;
	add.s32 	%r13, %r6, %r77;
	setp.gt.u32 	%p22, %r13, 7;
	@%p22 bra 	$L__BB0_16;
	mul.hi.u16 	%rs37, %rs7, 7282;
	cvt.u32.u16 	%r14, %rs37;
	mad.lo.s32 	%r78, %r6, 3, %r14;
	setp.gt.u32 	%p23, %r78, 23;
	@%p23 bra 	$L__BB0_16;
	setp.gt.u32 	%p24, %r7, 212;
	setp.gt.u32 	%p25, %r1, 5;
	or.pred  	%p26, %p25, %p24;
	mov.f32 	%f992, 0f00000000;
	@%p26 bra 	$L__BB0_16;
	or.b32  	%r79, %r3, %r14;
	setp.eq.s32 	%p27, %r79, 0;
	add.s32 	%r80, %r3, %r14;
	setp.gt.u32 	%p28, %r80, 14;
	or.pred  	%p29, %p27, %p28;
	@%p29 bra 	$L__BB0_15;
	mov.u32 	%r81, %ctaid.x;
	mul.lo.s32 	%r16, %r81, 7;
	mul.lo.s16 	%rs39, %rs37, 9;
	sub.s16 	%rs8, %rs7, %rs39;
	cvt.u32.u16 	%r82, %rs8;
	or.b32  	%r83, %r16, %r82;
	setp.eq.s32 	%p30, %r83, 0;
	add.s32 	%r84, %r16, %r82;
	setp.gt.u32 	%p31, %r84, 14;
	or.pred  	%p32, %p30, %p31;
	@%p32 bra 	$L__BB0_15;
	mul.lo.s32 	%r86, %r80, 14;
	cvt.u64.u32 	%rd27, %r86;
	cvt.u64.u16 	%rd28, %rs8;
	mad.lo.s32 	%r87, %r6, 196, %r16;
	cvt.u64.u32 	%rd29, %r87;
	add.s64 	%rd30, %rd29, %rd28;
	add.s64 	%rd31, %rd30, %rd27;
	shl.b64 	%rd32, %rd31, 2;
	add.s64 	%rd33, %rd1, %rd32;
	ld.global.nc.f32 	%f992, [%rd33+-60];
$L__BB0_15:
	st.shared.f32 	[%r8+12], %f992;
$L__BB0_16:
	mov.u32 	%r88, %ctaid.z;
	mul.lo.s32 	%r89, %r6, 288;
	mad.lo.s32 	%r90, %r88, 2304, %r89;
	mul.lo.s32 	%r91, %r1, 11;
	add.s32 	%r92, %r90, %r91;
	cvta.to.global.u64 	%rd34, %rd3;
	mul.wide.u32 	%rd35, %r92, 4;
	add.s64 	%rd2, %rd34, %rd35;
	ld.global.nc.f32 	%f44, [%rd2];
	mad.lo.s32 	%r17, %r6, 72, %r91;
	shl.b32 	%r93, %r17, 2;
	mov.u32 	%r94, _ZZ24default_function_kernel0E13kernel_shared;
	add.s32 	%r18, %r94, %r93;
	st.shared.f32 	[%r18], %f44;
	ld.global.nc.f32 	%f45, [%rd2+4];
	st.shared.f32 	[%r18+4], %f45;
	ld.global.nc.f32 	%f46, [%rd2+8];
	st.shared.f32 	[%r18+8], %f46;
	ld.global.nc.f32 	%f47, [%rd2+12];
	st.shared.f32 	[%r18+12], %f47;
	ld.global.nc.f32 	%f48, [%rd2+16];
	st.shared.f32 	[%r18+16], %f48;
	ld.global.nc.f32 	%f49, [%rd2+20];
	st.shared.f32 	[%r18+20], %f49;
	cvt.u16.u32 	%rs9, %r91;
	add.s16 	%rs10, %rs9, 6;
	mul.hi.u16 	%rs40, %rs10, 3641;
	shr.u16 	%rs41, %rs40, 2;
	cvt.u32.u16 	%r95, %rs41;
	add.s32 	%r19, %r6, %r95;
	setp.gt.u32 	%p33, %r19, 7;
	@%p33 bra 	$L__BB0_21;
	shl.b32 	%r96, %r6, 3;
	mul.hi.u16 	%rs42, %rs10, 7282;
	cvt.u32.u16 	%r97, %rs42;
	add.s32 	%r98, %r96, %r97;
	setp.gt.u32 	%p34, %r98, 63;
	@%p34 bra 	$L__BB0_21;
	mul.hi.u16 	%rs43, %rs9, 21846;
	cvt.u32.u16 	%r99, %rs43;
	mad.lo.s32 	%r100, %r6, 24, %r99;
	setp.gt.u32 	%p35, %r100, 189;
	@%p35 bra 	$L__BB0_21;
	setp.gt.u32 	%p36, %r17, 569;
	setp.gt.u32 	%p37, %r1, 5;
	or.pred  	%p38, %p37, %p36;
	@%p38 bra 	$L__BB0_21;
	ld.global.nc.f32 	%f50, [%rd2+24];
	st.shared.f32 	[%r18+24], %f50;
$L__BB0_21:
	add.s16 	%rs11, %rs9, 7;
	mul.hi.u16 	%rs44, %rs11, 3641;
	shr.u16 	%rs45, %rs44, 2;
	cvt.u32.u16 	%r101, %rs45;
	add.s32 	%r20, %r6, %r101;
	setp.gt.u32 	%p39, %r20, 7;
	@%p39 bra 	$L__BB0_26;
	shl.b32 	%r102, %r6, 3;
	mul.hi.u16 	%rs46, %rs11, 7282;
	cvt.u32.u16 	%r103, %rs46;
	add.s32 	%r104, %r102, %r103;
	setp.gt.u32 	%p40, %r104, 63;
	@%p40 bra 	$L__BB0_26;
	mul.hi.u16 	%rs47, %rs11, 21846;
	cvt.u32.u16 	%r105, %rs47;
	mad.lo.s32 	%r106, %r6, 24, %r105;
	setp.gt.u32 	%p41, %r106, 191;
	@%p41 bra 	$L__BB0_26;
	setp.gt.u32 	%p42, %r17, 568;
	setp.gt.u32 	%p43, %r1, 5;
	or.pred  	%p44, %p43, %p42;
	@%p44 bra 	$L__BB0_26;
	ld.global.nc.f32 	%f51, [%rd2+28];
	st.shared.f32 	[%r18+28], %f51;
$L__BB0_26:
	add.s16 	%rs12, %rs9, 8;
	mul.hi.u16 	%rs48, %rs12, 3641;
	shr.u16 	%rs49, %rs48, 2;
	cvt.u32.u16 	%r107, %rs49;
	add.s32 	%r21, %r6, %r107;
	setp.gt.u32 	%p45, %r21, 7;
	@%p45 bra 	$L__BB0_31;
	shl.b32 	%r108, %r6, 3;
	mul.hi.u16 	%rs50, %rs12, 7282;
	cvt.u32.u16 	%r109, %rs50;
	add.s32 	%r110, %r108, %r109;
	setp.gt.u32 	%p46, %r110, 63;
	@%p46 bra 	$L__BB0_31;
	mul.hi.u16 	%rs51, %rs12, 21846;
	cvt.u32.u16 	%r111, %rs51;
	mad.lo.s32 	%r112, %r6, 24, %r111;
	setp.gt.u32 	%p47, %r112, 191;
	@%p47 bra 	$L__BB0_31;
	setp.gt.u32 	%p48, %r17, 567;
	setp.gt.u32 	%p49, %r1, 5;
	or.pred  	%p50, %p49, %p48;
	@%p50 bra 	$L__BB0_31;
	ld.global.nc.f32 	%f52, [%rd2+32];
	st.shared.f32 	[%r18+32], %f52;
$L__BB0_31:
	add.s16 	%rs52, %rs9, 9;
	mul.hi.u16 	%rs53, %rs52, 3641;
	shr.u16 	%rs54, %rs53, 2;
	cvt.u32.u16 	%r113, %rs54;
	add.s32 	%r22, %r6, %r113;
	setp.gt.u32 	%p51, %r22, 7;
	@%p51 bra 	$L__BB0_36;
	shl.b32 	%r114, %r6, 3;
	mul.hi.u16 	%rs55, %rs9, 7282;
	cvt.u32.u16 	%r115, %rs55;
	add.s32 	%r116, %r114, %r115;
	setp.gt.u32 	%p52, %r116, 62;
	@%p52 bra 	$L__BB0_36;
	mul.hi.u16 	%rs56, %rs9, 21846;
	cvt.u32.u16 	%r117, %rs56;
	mad.lo.s32 	%r118, %r6, 24, %r117;
	setp.gt.u32 	%p53, %r118, 188;
	@%p53 bra 	$L__BB0_36;
	setp.gt.u32 	%p54, %r17, 566;
	setp.gt.u32 	%p55, %r1, 5;
	or.pred  	%p56, %p55, %p54;
	@%p56 bra 	$L__BB0_36;
	ld.global.nc.f32 	%f53, [%rd2+36];
	st.shared.f32 	[%r18+36], %f53;
$L__BB0_36:
	add.s16 	%rs13, %rs9, 10;
	mul.hi.u16 	%rs57, %rs13, 3641;
	shr.u16 	%rs58, %rs57, 2;
	cvt.u32.u16 	%r119, %rs58;
	add.s32 	%r23, %r6, %r119;
	setp.gt.u32 	%p57, %r23, 7;
	@%p57 bra 	$L__BB0_41;
	shl.b32 	%r120, %r6, 3;
	mul.hi.u16 	%rs59, %rs13, 7282;
	cvt.u32.u16 	%r121, %rs59;
	add.s32 	%r122, %r120, %r121;
	setp.gt.u32 	%p58, %r122, 63;
	@%p58 bra 	$L__BB0_41;
	mul.hi.u16 	%rs60, %rs13, 21846;
	cvt.u32.u16 	%r123, %rs60;
	mad.lo.s32 	%r124, %r6, 24, %r123;
	setp.gt.u32 	%p59, %r124, 191;
	@%p59 bra 	$L__BB0_41;
	setp.gt.u32 	%p60, %r17, 565;
	setp.gt.u32 	%p61, %r1, 5;
	or.pred  	%p62, %p61, %p60;
	@%p62 bra 	$L__BB0_41;
	ld.global.nc.f32 	%f54, [%rd2+40];
	st.shared.f32 	[%r18+40], %f54;
$L__BB0_41:
	bar.sync 	0;
	shl.b32 	%r125, %r1, 2;
	mov.u32 	%r126, _ZZ24default_function_kernel0E15pad_temp_shared;
	add.s32 	%r24, %r126, %r125;
	ld.shared.f32 	%f56, [%r24];
	ld.shared.f32 	%f57, [%r24+36];
	ld.shared.f32 	%f58, [%r24+72];
	mov.u32 	%r127, _ZZ24default_function_kernel0E13kernel_shared;
	mad.lo.s32 	%r25, %r6, 288, %r127;
	ld.shared.f32 	%f59, [%r25];
	ld.shared.f32 	%f60, [%r25+12];
	ld.shared.f32 	%f61, [%r25+24];
	fma.rn.f32 	%f62, %f56, %f59, 0f00000000;
	fma.rn.f32 	%f63, %f57, %f60, %f62;
	fma.rn.f32 	%f64, %f58, %f61, %f63;
	ld.shared.f32 	%f65, [%r24+4];
	ld.shared.f32 	%f66, [%r24+40];
	ld.shared.f32 	%f67, [%r24+76];
	ld.shared.f32 	%f68, [%r25+4];
	ld.shared.f32 	%f69, [%r25+16];
	ld.shared.f32 	%f70, [%r25+28];
	fma.rn.f32 	%f71, %f65, %f68, %f64;
	fma.rn.f32 	%f72, %f66, %f69, %f71;
	fma.rn.f32 	%f73, %f67, %f70, %f72;
	ld.shared.f32 	%f74, [%r24+8];
	ld.shared.f32 	%f75, [%r24+44];
	ld.shared.f32 	%f76, [%r24+80];
	ld.shared.f32 	%f77, [%r25+8];
	ld.shared.f32 	%f78, [%r25+20];
	ld.shared.f32 	%f79, [%r25+32];
	fma.rn.f32 	%f80, %f74, %f77, %f73;
	fma.rn.f32 	%f81, %f75, %f78, %f80;
	fma.rn.f32 	%f82, %f76, %f79, %f81;
	ld.shared.f32 	%f83, [%r24+108];
	ld.shared.f32 	%f84, [%r24+144];
	ld.shared.f32 	%f85, [%r24+180];
	ld.shared.f32 	%f86, [%r25+36];
	ld.shared.f32 	%f87, [%r25+48];
	ld.shared.f32 	%f88, [%r25+60];
	fma.rn.f32 	%f89, %f83, %f86, %f82;
	fma.rn.f32 	%f90, %f84, %f87, %f89;
	fma.rn.f32 	%f91, %f85, %f88, %f90;
	ld.shared.f32 	%f92, [%r24+112];
	ld.shared.f32 	%f93, [%r24+148];
	ld.shared.f32 	%f94, [%r24+184];
	ld.shared.f32 	%f95, [%r25+40];
	ld.shared.f32 	%f96, [%r25+52];
	ld.shared.f32 	%f97, [%r25+64];
	fma.rn.f32 	%f98, %f92, %f95, %f91;
	fma.rn.f32 	%f99, %f93, %f96, %f98;
	fma.rn.f32 	%f100, %f94, %f97, %f99;
	ld.shared.f32 	%f101, [%r24+116];
	ld.shared.f32 	%f102, [%r24+152];
	ld.shared.f32 	%f103, [%r24+188];
	ld.shared.f32 	%f104, [%r25+44];
	ld.shared.f32 	%f105, [%r25+56];
	ld.shared.f32 	%f106, [%r25+68];
	fma.rn.f32 	%f107, %f101, %f104, %f100;
	fma.rn.f32 	%f108, %f102, %f105, %f107;
	fma.rn.f32 	%f109, %f103, %f106, %f108;
	ld.shared.f32 	%f110, [%r24+216];
	ld.shared.f32 	%f111, [%r24+252];
	ld.shared.f32 	%f112, [%r24+288];
	ld.shared.f32 	%f113, [%r25+72];
	ld.shared.f32 	%f114, [%r25+84];
	ld.shared.f32 	%f115, [%r25+96];
	fma.rn.f32 	%f116, %f110, %f113, %f109;
	fma.rn.f32 	%f117, %f111, %f114, %f116;
	fma.rn.f32 	%f118, %f112, %f115, %f117;
	ld.shared.f32 	%f119, [%r24+220];
	ld.shared.f32 	%f120, [%r24+256];
	ld.shared.f32 	%f121, [%r24+292];
	ld.shared.f32 	%f122, [%r25+76];
	ld.shared.f32 	%f123, [%r25+88];
	ld.shared.f32 	%f124, [%r25+100];
	fma.rn.f32 	%f125, %f119, %f122, %f118;
	fma.rn.f32 	%f126, %f120, %f123, %f125;
	fma.rn.f32 	%f127, %f121, %f124, %f126;
	ld.shared.f32 	%f128, [%r24+224];
	ld.shared.f32 	%f129, [%r24+260];
	ld.shared.f32 	%f130, [%r24+296];
	ld.shared.f32 	%f131, [%r25+80];
	ld.shared.f32 	%f132, [%r25+92];
	ld.shared.f32 	%f133, [%r25+104];
	fma.rn.f32 	%f134, %f128, %f131, %f127;
	fma.rn.f32 	%f135, %f129, %f132, %f134;
	fma.rn.f32 	%f136, %f130, %f133, %f135;
	ld.shared.f32 	%f137, [%r24+324];
	ld.shared.f32 	%f138, [%r24+360];
	ld.shared.f32 	%f139, [%r24+396];
	ld.shared.f32 	%f140, [%r25+108];
	ld.shared.f32 	%f141, [%r25+120];
	ld.shared.f32 	%f142, [%r25+132];
	fma.rn.f32 	%f143, %f137, %f140, %f136;
	fma.rn.f32 	%f144, %f138, %f141, %f143;
	fma.rn.f32 	%f145, %f139, %f142, %f144;
	ld.shared.f32 	%f146, [%r24+328];
	ld.shared.f32 	%f147, [%r24+364];
	ld.shared.f32 	%f148, [%r24+400];
	ld.shared.f32 	%f149, [%r25+112];
	ld.shared.f32 	%f150, [%r25+124];
	ld.shared.f32 	%f151, [%r25+136];
	fma.rn.f32 	%f152, %f146, %f149, %f145;
	fma.rn.f32 	%f153, %f147, %f150, %f152;
	fma.rn.f32 	%f154, %f148, %f151, %f153;
	ld.shared.f32 	%f155, [%r24+332];
	ld.shared.f32 	%f156, [%r24+368];
	ld.shared.f32 	%f157, [%r24+404];
	ld.shared.f32 	%f158, [%r25+116];
	ld.shared.f32 	%f159, [%r25+128];
	ld.shared.f32 	%f160, [%r25+140];
	fma.rn.f32 	%f161, %f155, %f158, %f154;
	fma.rn.f32 	%f162, %f156, %f159, %f161;
	fma.rn.f32 	%f163, %f157, %f160, %f162;
	ld.shared.f32 	%f164, [%r24+432];
	ld.shared.f32 	%f165, [%r24+468];
	ld.shared.f32 	%f166, [%r24+504];
	ld.shared.f32 	%f167, [%r25+144];
	ld.shared.f32 	%f168, [%r25+156];
	ld.shared.f32 	%f169, [%r25+168];
	fma.rn.f32 	%f170, %f164, %f167, %f163;
	fma.rn.f32 	%f171, %f165, %f168, %f170;
	fma.rn.f32 	%f172, %f166, %f169, %f171;
	ld.shared.f32 	%f173, [%r24+436];
	ld.shared.f32 	%f174, [%r24+472];
	ld.shared.f32 	%f175, [%r24+508];
	ld.shared.f32 	%f176, [%r25+148];
	ld.shared.f32 	%f177, [%r25+160];
	ld.shared.f32 	%f178, [%r25+172];
	fma.rn.f32 	%f179, %f173, %f176, %f172;
	fma.rn.f32 	%f180, %f174, %f177, %f179;
	fma.rn.f32 	%f181, %f175, %f178, %f180;
	ld.shared.f32 	%f182, [%r24+440];
	ld.shared.f32 	%f183, [%r24+476];
	ld.shared.f32 	%f184, [%r24+512];
	ld.shared.f32 	%f185, [%r25+152];
	ld.shared.f32 	%f186, [%r25+164];
	ld.shared.f32 	%f187, [%r25+176];
	fma.rn.f32 	%f188, %f182, %f185, %f181;
	fma.rn.f32 	%f189, %f183, %f186, %f188;
	fma.rn.f32 	%f190, %f184, %f187, %f189;
	ld.shared.f32 	%f191, [%r24+540];
	ld.shared.f32 	%f192, [%r24+576];
	ld.shared.f32 	%f193, [%r24+612];
	ld.shared.f32 	%f194, [%r25+180];
	ld.shared.f32 	%f195, [%r25+192];
	ld.shared.f32 	%f196, [%r25+204];
	fma.rn.f32 	%f197, %f191, %f194, %f190;
	fma.rn.f32 	%f198, %f192, %f195, %f197;
	fma.rn.f32 	%f199, %f193, %f196, %f198;
	ld.shared.f32 	%f200, [%r24+544];
	ld.shared.f32 	%f201, [%r24+580];
	ld.shared.f32 	%f202, [%r24+616];
	ld.shared.f32 	%f203, [%r25+184];
	ld.shared.f32 	%f204, [%r25+196];
	ld.shared.f32 	%f205, [%r25+208];
	fma.rn.f32 	%f206, %f200, %f203, %f199;
	fma.rn.f32 	%f207, %f201, %f204, %f206;
	fma.rn.f32 	%f208, %f202, %f205, %f207;
	ld.shared.f32 	%f209, [%r24+548];
	ld.shared.f32 	%f210, [%r24+584];
	ld.shared.f32 	%f211, [%r24+620];
	ld.shared.f32 	%f212, [%r25+188];
	ld.shared.f32 	%f213, [%r25+200];
	ld.shared.f32 	%f214, [%r25+212];
	fma.rn.f32 	%f215, %f209, %f212, %f208;
	fma.rn.f32 	%f216, %f210, %f213, %f215;
	fma.rn.f32 	%f217, %f211, %f214, %f216;
	ld.shared.f32 	%f218, [%r24+648];
	ld.shared.f32 	%f219, [%r24+684];
	ld.shared.f32 	%f220, [%r24+720];
	ld.shared.f32 	%f221, [%r25+216];
	ld.shared.f32 	%f222, [%r25+228];
	ld.shared.f32 	%f223, [%r25+240];
	fma.rn.f32 	%f224, %f218, %f221, %f217;
	fma.rn.f32 	%f225, %f219, %f222, %f224;
	fma.rn.f32 	%f226, %f220, %f223, %f225;
	ld.shared.f32 	%f227, [%r24+652];
	ld.shared.f32 	%f228, [%r24+688];
	ld.shared.f32 	%f229, [%r24+724];
	ld.shared.f32 	%f230, [%r25+220];
	ld.shared.f32 	%f231, [%r25+232];
	ld.shared.f32 	%f232, [%r25+244];
	fma.rn.f32 	%f233, %f227, %f230, %f226;
	fma.rn.f32 	%f234, %f228, %f231, %f233;
	fma.rn.f32 	%f235, %f229, %f232, %f234;
	ld.shared.f32 	%f236, [%r24+656];
	ld.shared.f32 	%f237, [%r24+692];
	ld.shared.f32 	%f238, [%r24+728];
	ld.shared.f32 	%f239, [%r25+224];
	ld.shared.f32 	%f240, [%r25+236];
	ld.shared.f32 	%f241, [%r25+248];
	fma.rn.f32 	%f242, %f236, %f239, %f235;
	fma.rn.f32 	%f243, %f237, %f240, %f242;
	fma.rn.f32 	%f244, %f238, %f241, %f243;
	ld.shared.f32 	%f245, [%r24+756];
	ld.shared.f32 	%f246, [%r24+792];
	ld.shared.f32 	%f247, [%r24+828];
	ld.shared.f32 	%f248, [%r25+252];
	ld.shared.f32 	%f249, [%r25+264];
	ld.shared.f32 	%f250, [%r25+276];
	fma.rn.f32 	%f251, %f245, %f248, %f244;
	fma.rn.f32 	%f252, %f246, %f249, %f251;
	fma.rn.f32 	%f253, %f247, %f250, %f252;
	ld.shared.f32 	%f254, [%r24+760];
	ld.shared.f32 	%f255, [%r24+796];
	ld.shared.f32 	%f256, [%r24+832];
	ld.shared.f32 	%f257, [%r25+256];
	ld.shared.f32 	%f258, [%r25+268];
	ld.shared.f32 	%f259, [%r25+280];
	fma.rn.f32 	%f260, %f254, %f257, %f253;
	fma.rn.f32 	%f261, %f255, %f258, %f260;
	fma.rn.f32 	%f262, %f256, %f259, %f261;
	ld.shared.f32 	%f263, [%r24+764];
	ld.shared.f32 	%f264, [%r24+800];
	ld.shared.f32 	%f265, [%r24+836];
	ld.shared.f32 	%f266, [%r25+260];
	ld.shared.f32 	%f267, [%r25+272];
	ld.shared.f32 	%f268, [%r25+284];
	fma.rn.f32 	%f269, %f263, %f266, %f262;
	fma.rn.f32 	%f270, %f264, %f267, %f269;
	fma.rn.f32 	%f9, %f265, %f268, %f270;
	bar.sync 	0;
	mov.f32 	%f993, 0f00000000;
	@%p6 bra 	$L__BB0_44;
	mov.u32 	%r128, %ctaid.x;
	mul.lo.s32 	%r26, %r128, 7;
	mul.hi.u16 	%rs61, %rs1, 7282;
	mul.lo.s16 	%rs62, %rs61, 9;
	sub.s16 	%rs14, %rs1, %rs62;
	cvt.u32.u16 	%r129, %rs14;
	or.b32  	%r130, %r26, %r129;
	setp.eq.s32 	%p64, %r130, 0;
	add.s32 	%r131, %r26, %r129;
	setp.gt.u32 	%p65, %r131, 14;
	or.pred  	%p66, %p64, %p65;
	@%p66 bra 	$L__BB0_44;
	mul.lo.s32 	%r133, %r46, 14;
	cvt.u64.u32 	%rd36, %r133;
	cvt.u64.u16 	%rd37, %rs14;
	mad.lo.s32 	%r134, %r6, 196, %r26;
	cvt.u64.u32 	%rd38, %r134;
	add.s64 	%rd39, %rd38, %rd37;
	add.s64 	%rd40, %rd39, %rd36;
	shl.b64 	%rd41, %rd40, 2;
	add.s64 	%rd42, %rd1, %rd41;
	ld.global.nc.f32 	%f993, [%rd42+6212];
$L__BB0_44:
	st.shared.f32 	[%r8], %f993;
	mov.f32 	%f994, 0f00000000;
	@%p12 bra 	$L__BB0_47;
	mov.u32 	%r135, %ctaid.x;
	mul.lo.s32 	%r27, %r135, 7;
	mul.hi.u16 	%rs63, %rs3, 7282;
	mul.lo.s16 	%rs64, %rs63, 9;
	sub.s16 	%rs15, %rs3, %rs64;
	cvt.u32.u16 	%r136, %rs15;
	or.b32  	%r137, %r27, %r136;
	setp.eq.s32 	%p68, %r137, 0;
	add.s32 	%r138, %r27, %r136;
	setp.gt.u32 	%p69, %r138, 14;
	or.pred  	%p70, %p68, %p69;
	@%p70 bra 	$L__BB0_47;
	mul.lo.s32 	%r140, %r59, 14;
	cvt.u64.u32 	%rd43, %r140;
	cvt.u64.u16 	%rd44, %rs15;
	mad.lo.s32 	%r141, %r6, 196, %r27;
	cvt.u64.u32 	%rd45, %r141;
	add.s64 	%rd46, %rd45, %rd44;
	add.s64 	%rd47, %rd46, %rd43;
	shl.b64 	%rd48, %rd47, 2;
	add.s64 	%rd49, %rd1, %rd48;
	ld.global.nc.f32 	%f994, [%rd49+6212];
$L__BB0_47:
	st.shared.f32 	[%r8+4], %f994;
	mov.f32 	%f995, 0f00000000;
	@%p18 bra 	$L__BB0_50;
	mov.u32 	%r142, %ctaid.x;
	mul.lo.s32 	%r28, %r142, 7;
	mul.hi.u16 	%rs65, %rs5, 7282;
	mul.lo.s16 	%rs66, %rs65, 9;
	sub.s16 	%rs16, %rs5, %rs66;
	cvt.u32.u16 	%r143, %rs16;
	or.b32  	%r144, %r28, %r143;
	setp.eq.s32 	%p72, %r144, 0;
	add.s32 	%r145, %r28, %r143;
	setp.gt.u32 	%p73, %r145, 14;
	or.pred  	%p74, %p72, %p73;
	@%p74 bra 	$L__BB0_50;
	mul.lo.s32 	%r147, %r69, 14;
	cvt.u64.u32 	%rd50, %r147;
	cvt.u64.u16 	%rd51, %rs16;
	mad.lo.s32 	%r148, %r6, 196, %r28;
	cvt.u64.u32 	%rd52, %r148;
	add.s64 	%rd53, %rd52, %rd51;
	add.s64 	%rd54, %rd53, %rd50;
	shl.b64 	%rd55, %rd54, 2;
	add.s64 	%rd56, %rd1, %rd55;
	ld.global.nc.f32 	%f995, [%rd56+6212];
$L__BB0_50:
	setp.gt.u32 	%p75, %r13, 7;
	st.shared.f32 	[%r8+8], %f995;
	@%p75 bra 	$L__BB0_57;
	mul.hi.u16 	%rs67, %rs7, 7282;
	cvt.u32.u16 	%r29, %rs67;
	mad.lo.s32 	%r149, %r6, 3, %r29;
	setp.gt.u32 	%p76, %r149, 23;
	@%p76 bra 	$L__BB0_57;
	setp.gt.u32 	%p77, %r7, 212;
	setp.gt.u32 	%p78, %r1, 5;
	or.pred  	%p79, %p78, %p77;
	mov.f32 	%f996, 0f00000000;
	@%p79 bra 	$L__BB0_57;
	or.b32  	%r150, %r3, %r29;
	setp.eq.s32 	%p80, %r150, 0;
	add.s32 	%r151, %r3, %r29;
	setp.gt.u32 	%p81, %r151, 14;
	or.pred  	%p82, %p80, %p81;
	@%p82 bra 	$L__BB0_56;
	mov.u32 	%r152, %ctaid.x;
	mul.lo.s32 	%r31, %r152, 7;
	mul.hi.u16 	%rs68, %rs7, 7282;
	mul.lo.s16 	%rs69, %rs68, 9;
	sub.s16 	%rs17, %rs7, %rs69;
	cvt.u32.u16 	%r153, %rs17;
	or.b32  	%r154, %r31, %r153;
	setp.eq.s32 	%p83, %r154, 0;
	add.s32 	%r155, %r31, %r153;
	setp.gt.u32 	%p84, %r155, 14;
	or.pred  	%p85, %p83, %p84;
	@%p85 bra 	$L__BB0_56;
	mul.lo.s32 	%r157, %r151, 14;
	cvt.u64.u32 	%rd57, %r157;
	cvt.u64.u16 	%rd58, %rs17;
	mad.lo.s32 	%r158, %r6, 196, %r31;
	cvt.u64.u32 	%rd59, %r158;
	add.s64 	%rd60, %rd59, %rd58;
	add.s64 	%rd61, %rd60, %rd57;
	shl.b64 	%rd62, %rd61, 2;
	add.s64 	%rd63, %rd1, %rd62;
	ld.global.nc.f32 	%f996, [%rd63+6212];
$L__BB0_56:
	st.shared.f32 	[%r8+12], %f996;
$L__BB0_57:
	setp.gt.u32 	%p86, %r19, 7;
	ld.global.nc.f32 	%f278, [%rd2+288];
	st.shared.f32 	[%r18], %f278;
	ld.global.nc.f32 	%f279, [%rd2+292];
	st.shared.f32 	[%r18+4], %f279;
	ld.global.nc.f32 	%f280, [%rd2+296];
	st.shared.f32 	[%r18+8], %f280;
	ld.global.nc.f32 	%f281, [%rd2+300];
	st.shared.f32 	[%r18+12], %f281;
	ld.global.nc.f32 	%f282, [%rd2+304];
	st.shared.f32 	[%r18+16], %f282;
	ld.global.nc.f32 	%f283, [%rd2+308];
	st.shared.f32 	[%r18+20], %f283;
	@%p86 bra 	$L__BB0_62;
	shl.b32 	%r159, %r6, 3;
	mul.hi.u16 	%rs70, %rs10, 7282;
	cvt.u32.u16 	%r160, %rs70;
	add.s32 	%r161, %r159, %r160;
	setp.gt.u32 	%p87, %r161, 63;
	@%p87 bra 	$L__BB0_62;
	mul.hi.u16 	%rs71, %rs9, 21846;
	cvt.u32.u16 	%r162, %rs71;
	mad.lo.s32 	%r163, %r6, 24, %r162;
	setp.gt.u32 	%p88, %r163, 189;
	@%p88 bra 	$L__BB0_62;
	setp.gt.u32 	%p89, %r17, 569;
	setp.gt.u32 	%p90, %r1, 5;
	or.pred  	%p91, %p90, %p89;
	@%p91 bra 	$L__BB0_62;
	ld.global.nc.f32 	%f284, [%rd2+312];
	st.shared.f32 	[%r18+24], %f284;
$L__BB0_62:
	setp.gt.u32 	%p92, %r20, 7;
	@%p92 bra 	$L__BB0_67;
	shl.b32 	%r164, %r6, 3;
	mul.hi.u16 	%rs72, %rs11, 7282;
	cvt.u32.u16 	%r165, %rs72;
	add.s32 	%r166, %r164, %r165;
	setp.gt.u32 	%p93, %r166, 63;
	@%p93 bra 	$L__BB0_67;
	mul.hi.u16 	%rs73, %rs11, 21846;
	cvt.u32.u16 	%r167, %rs73;
	mad.lo.s32 	%r168, %r6, 24, %r167;
	setp.gt.u32 	%p94, %r168, 191;
	@%p94 bra 	$L__BB0_67;
	setp.gt.u32 	%p95, %r17, 568;
	setp.gt.u32 	%p96, %r1, 5;
	or.pred  	%p97, %p96, %p95;
	@%p97 bra 	$L__BB0_67;
	ld.global.nc.f32 	%f285, [%rd2+316];
	st.shared.f32 	[%r18+28], %f285;
$L__BB0_67:
	setp.gt.u32 	%p98, %r21, 7;
	@%p98 bra 	$L__BB0_72;
	shl.b32 	%r169, %r6, 3;
	mul.hi.u16 	%rs74, %rs12, 7282;
	cvt.u32.u16 	%r170, %rs74;
	add.s32 	%r171, %r169, %r170;
	setp.gt.u32 	%p99, %r171, 63;
	@%p99 bra 	$L__BB0_72;
	mul.hi.u16 	%rs75, %rs12, 21846;
	cvt.u32.u16 	%r172, %rs75;
	mad.lo.s32 	%r173, %r6, 24, %r172;
	setp.gt.u32 	%p100, %r173, 191;
	@%p100 bra 	$L__BB0_72;
	setp.gt.u32 	%p101, %r17, 567;
	setp.gt.u32 	%p102, %r1, 5;
	or.pred  	%p103, %p102, %p101;
	@%p103 bra 	$L__BB0_72;
	ld.global.nc.f32 	%f286, [%rd2+320];
	st.shared.f32 	[%r18+32], %f286;
$L__BB0_72:
	setp.gt.u32 	%p104, %r22, 7;
	@%p104 bra 	$L__BB0_77;
	shl.b32 	%r174, %r6, 3;
	mul.hi.u16 	%rs76, %rs9, 7282;
	cvt.u32.u16 	%r175, %rs76;
	add.s32 	%r176, %r174, %r175;
	setp.gt.u32 	%p105, %r176, 62;
	@%p105 bra 	$L__BB0_77;
	mul.hi.u16 	%rs77, %rs9, 21846;
	cvt.u32.u16 	%r177, %rs77;
	mad.lo.s32 	%r178, %r6, 24, %r177;
	setp.gt.u32 	%p106, %r178, 188;
	@%p106 bra 	$L__BB0_77;
	setp.gt.u32 	%p107, %r17, 566;
	setp.gt.u32 	%p108, %r1, 5;
	or.pred  	%p109, %p108, %p107;
	@%p109 bra 	$L__BB0_77;
	ld.global.nc.f32 	%f287, [%rd2+324];
	st.shared.f32 	[%r18+36], %f287;
$L__BB0_77:
	setp.gt.u32 	%p110, %r23, 7;
	@%p110 bra 	$L__BB0_82;
	shl.b32 	%r179, %r6, 3;
	mul.hi.u16 	%rs78, %rs13, 7282;
	cvt.u32.u16 	%r180, %rs78;
	add.s32 	%r181, %r179, %r180;
	setp.gt.u32 	%p111, %r181, 63;
	@%p111 bra 	$L__BB0_82;
	mul.hi.u16 	%rs79, %rs13, 21846;
	cvt.u32.u16 	%r182, %rs79;
	mad.lo.s32 	%r183, %r6, 24, %r182;
	setp.gt.u32 	%p112, %r183, 191;
	@%p112 bra 	$L__BB0_82;
	setp.gt.u32 	%p113, %r17, 565;
	setp.gt.u32 	%p114, %r1, 5;
	or.pred  	%p115, %p114, %p113;
	@%p115 bra 	$L__BB0_82;
	ld.global.nc.f32 	%f288, [%rd2+328];
	st.shared.f32 	[%r18+40], %f288;
$L__BB0_82:
	bar.sync 	0;
	ld.shared.f32 	%f290, [%r24];
	ld.shared.f32 	%f291, [%r24+36];
	ld.shared.f32 	%f292, [%r24+72];
	ld.shared.f32 	%f293, [%r25];
	ld.shared.f32 	%f294, [%r25+12];
	ld.shared.f32 	%f295, [%r25+24];
	fma.rn.f32 	%f296, %f290, %f293, %f9;
	fma.rn.f32 	%f297, %f291, %f294, %f296;
	fma.rn.f32 	%f298, %f292, %f295, %f297;
	ld.shared.f32 	%f299, [%r24+4];
	ld.shared.f32 	%f300, [%r24+40];
	ld.shared.f32 	%f301, [%r24+76];
	ld.shared.f32 	%f302, [%r25+4];
	ld.shared.f32 	%f303, [%r25+16];
	ld.shared.f32 	%f304, [%r25+28];
	fma.rn.f32 	%f305, %f299, %f302, %f298;
	fma.rn.f32 	%f306, %f300, %f303, %f305;
	fma.rn.f32 	%f307, %f301, %f304, %f306;
	ld.shared.f32 	%f308, [%r24+8];
	ld.shared.f32 	%f309, [%r24+44];
	ld.shared.f32 	%f310, [%r24+80];
	ld.shared.f32 	%f311, [%r25+8];
	ld.shared.f32 	%f312, [%r25+20];
	ld.shared.f32 	%f313, [%r25+32];
	fma.rn.f32 	%f314, %f308, %f311, %f307;
	fma.rn.f32 	%f315, %f309, %f312, %f314;
	fma.rn.f32 	%f316, %f310, %f313, %f315;
	ld.shared.f32 	%f317, [%r24+108];
	ld.shared.f32 	%f318, [%r24+144];
	ld.shared.f32 	%f319, [%r24+180];
	ld.shared.f32 	%f320, [%r25+36];
	ld.shared.f32 	%f321, [%r25+48];
	ld.shared.f32 	%f322, [%r25+60];
	fma.rn.f32 	%f323, %f317, %f320, %f316;
	fma.rn.f32 	%f324, %f318, %f321, %f323;
	fma.rn.f32 	%f325, %f319, %f322, %f324;
	ld.shared.f32 	%f326, [%r24+112];
	ld.shared.f32 	%f327, [%r24+148];
	ld.shared.f32 	%f328, [%r24+184];
	ld.shared.f32 	%f329, [%r25+40];
	ld.shared.f32 	%f330, [%r25+52];
	ld.shared.f32 	%f331, [%r25+64];
	fma.rn.f32 	%f332, %f326, %f329, %f325;
	fma.rn.f32 	%f333, %f327, %f330, %f332;
	fma.rn.f32 	%f334, %f328, %f331, %f333;
	ld.shared.f32 	%f335, [%r24+116];
	ld.shared.f32 	%f336, [%r24+152];
	ld.shared.f32 	%f337, [%r24+188];
	ld.shared.f32 	%f338, [%r25+44];
	ld.shared.f32 	%f339, [%r25+56];
	ld.shared.f32 	%f340, [%r25+68];
	fma.rn.f32 	%f341, %f335, %f338, %f334;
	fma.rn.f32 	%f342, %f336, %f339, %f341;
	fma.rn.f32 	%f343, %f337, %f340, %f342;
	ld.shared.f32 	%f344, [%r24+216];
	ld.shared.f32 	%f345, [%r24+252];
	ld.shared.f32 	%f346, [%r24+288];
	ld.shared.f32 	%f347, [%r25+72];
	ld.shared.f32 	%f348, [%r25+84];
	ld.shared.f32 	%f349, [%r25+96];
	fma.rn.f32 	%f350, %f344, %f347, %f343;
	fma.rn.f32 	%f351, %f345, %f348, %f350;
	fma.rn.f32 	%f352, %f346, %f349, %f351;
	ld.shared.f32 	%f353, [%r24+220];
	ld.shared.f32 	%f354, [%r24+256];
	ld.shared.f32 	%f355, [%r24+292];
	ld.shared.f32 	%f356, [%r25+76];
	ld.shared.f32 	%f357, [%r25+88];
	ld.shared.f32 	%f358, [%r25+100];
	fma.rn.f32 	%f359, %f353, %f356, %f352;
	fma.rn.f32 	%f360, %f354, %f357, %f359;
	fma.rn.f32 	%f361, %f355, %f358, %f360;
	ld.shared.f32 	%f362, [%r24+224];
	ld.shared.f32 	%f363, [%r24+260];
	ld.shared.f32 	%f364, [%r24+296];
	ld.shared.f32 	%f365, [%r25+80];
	ld.shared.f32 	%f366, [%r25+92];
	ld.shared.f32 	%f367, [%r25+104];
	fma.rn.f32 	%f368, %f362, %f365, %f361;
	fma.rn.f32 	%f369, %f363, %f366, %f368;
	fma.rn.f32 	%f370, %f364, %f367, %f369;
	ld.shared.f32 	%f371, [%r24+324];
	ld.shared.f32 	%f372, [%r24+360];
	ld.shared.f32 	%f373, [%r24+396];
	ld.shared.f32 	%f374, [%r25+108];
	ld.shared.f32 	%f375, [%r25+120];
	ld.shared.f32 	%f376, [%r25+132];
	fma.rn.f32 	%f377, %f371, %f374, %f370;
	fma.rn.f32 	%f378, %f372, %f375, %f377;
	fma.rn.f32 	%f379, %f373, %f376, %f378;
	ld.shared.f32 	%f380, [%r24+328];
	ld.shared.f32 	%f381, [%r24+364];
	ld.shared.f32 	%f382, [%r24+400];
	ld.shared.f32 	%f383, [%r25+112];
	ld.shared.f32 	%f384, [%r25+124];
	ld.shared.f32 	%f385, [%r25+136];
	fma.rn.f32 	%f386, %f380, %f383, %f379;
	fma.rn.f32 	%f387, %f381, %f384, %f386;
	fma.rn.f32 	%f388, %f382, %f385, %f387;
	ld.shared.f32 	%f389, [%r24+332];
	ld.shared.f32 	%f390, [%r24+368];
	ld.shared.f32 	%f391, [%r24+404];
	ld.shared.f32 	%f392, [%r25+116];
	ld.shared.f32 	%f393, [%r25+128];
	ld.shared.f32 	%f394, [%r25+140];
	fma.rn.f32 	%f395, %f389, %f392, %f388;
	fma.rn.f32 	%f396, %f390, %f393, %f395;
	fma.rn.f32 	%f397, %f391, %f394, %f396;
	ld.shared.f32 	%f398, [%r24+432];
	ld.shared.f32 	%f399, [%r24+468];
	ld.shared.f32 	%f400, [%r24+504];
	ld.shared.f32 	%f401, [%r25+144];
	ld.shared.f32 	%f402, [%r25+156];
	ld.shared.f32 	%f403, [%r25+168];
	fma.rn.f32 	%f404, %f398, %f401, %f397;
	fma.rn.f32 	%f405, %f399, %f402, %f404;
	fma.rn.f32 	%f406, %f400, %f403, %f405;
	ld.shared.f32 	%f407, [%r24+436];
	ld.shared.f32 	%f408, [%r24+472];
	ld.shared.f32 	%f409, [%r24+508];
	ld.shared.f32 	%f410, [%r25+148];
	ld.shared.f32 	%f411, [%r25+160];
	ld.shared.f32 	%f412, [%r25+172];
	fma.rn.f32 	%f413, %f407, %f410, %f406;
	fma.rn.f32 	%f414, %f408, %f411, %f413;
	fma.rn.f32 	%f415, %f409, %f412, %f414;
	ld.shared.f32 	%f416, [%r24+440];
	ld.shared.f32 	%f417, [%r24+476];
	ld.shared.f32 	%f418, [%r24+512];
	ld.shared.f32 	%f419, [%r25+152];
	ld.shared.f32 	%f420, [%r25+164];
	ld.shared.f32 	%f421, [%r25+176];
	fma.rn.f32 	%f422, %f416, %f419, %f415;
	fma.rn.f32 	%f423, %f417, %f420, %f422;
	fma.rn.f32 	%f424, %f418, %f421, %f423;
	ld.shared.f32 	%f425, [%r24+540];
	ld.shared.f32 	%f426, [%r24+576];
	ld.shared.f32 	%f427, [%r24+612];
	ld.shared.f32 	%f428, [%r25+180];
	ld.shared.f32 	%f429, [%r25+192];
	ld.shared.f32 	%f430, [%r25+204];
	fma.rn.f32 	%f431, %f425, %f428, %f424;
	fma.rn.f32 	%f432, %f426, %f429, %f431;
	fma.rn.f32 	%f433, %f427, %f430, %f432;
	ld.shared.f32 	%f434, [%r24+544];
	ld.shared.f32 	%f435, [%r24+580];
	ld.shared.f32 	%f436, [%r24+616];
	ld.shared.f32 	%f437, [%r25+184];
	ld.shared.f32 	%f438, [%r25+196];
	ld.shared.f32 	%f439, [%r25+208];
	fma.rn.f32 	%f440, %f434, %f437, %f433;
	fma.rn.f32 	%f441, %f435, %f438, %f440;
	fma.rn.f32 	%f442, %f436, %f439, %f441;
	ld.shared.f32 	%f443, [%r24+548];
	ld.shared.f32 	%f444, [%r24+584];
	ld.shared.f32 	%f445, [%r24+620];
	ld.shared.f32 	%f446, [%r25+188];
	ld.shared.f32 	%f447, [%r25+200];
	ld.shared.f32 	%f448, [%r25+212];
	fma.rn.f32 	%f449, %f443, %f446, %f442;
	fma.rn.f32 	%f450, %f444, %f447, %f449;
	fma.rn.f32 	%f451, %f445, %f448, %f450;
	ld.shared.f32 	%f452, [%r24+648];
	ld.shared.f32 	%f453, [%r24+684];
	ld.shared.f32 	%f454, [%r24+720];
	ld.shared.f32 	%f455, [%r25+216];
	ld.shared.f32 	%f456, [%r25+228];
	ld.shared.f32 	%f457, [%r25+240];
	fma.rn.f32 	%f458, %f452, %f455, %f451;
	fma.rn.f32 	%f459, %f453, %f456, %f458;
	fma.rn.f32 	%f460, %f454, %f457, %f459;
	ld.shared.f32 	%f461, [%r24+652];
	ld.shared.f32 	%f462, [%r24+688];
	ld.shared.f32 	%f463, [%r24+724];
	ld.shared.f32 	%f464, [%r25+220];
	ld.shared.f32 	%f465, [%r25+232];
	ld.shared.f32 	%f466, [%r25+244];
	fma.rn.f32 	%f467, %f461, %f464, %f460;
	fma.rn.f32 	%f468, %f462, %f465, %f467;
	fma.rn.f32 	%f469, %f463, %f466, %f468;
	ld.shared.f32 	%f470, [%r24+656];
	ld.shared.f32 	%f471, [%r24+692];
	ld.shared.f32 	%f472, [%r24+728];
	ld.shared.f32 	%f473, [%r25+224];
	ld.shared.f32 	%f474, [%r25+236];
	ld.shared.f32 	%f475, [%r25+248];
	fma.rn.f32 	%f476, %f470, %f473, %f469;
	fma.rn.f32 	%f477, %f471, %f474, %f476;
	fma.rn.f32 	%f478, %f472, %f475, %f477;
	ld.shared.f32 	%f479, [%r24+756];
	ld.shared.f32 	%f480, [%r24+792];
	ld.shared.f32 	%f481, [%r24+828];
	ld.shared.f32 	%f482, [%r25+252];
	ld.shared.f32 	%f483, [%r25+264];
	ld.shared.f32 	%f484, [%r25+276];
	fma.rn.f32 	%f485, %f479, %f482, %f478;
	fma.rn.f32 	%f486, %f480, %f483, %f485;
	fma.rn.f32 	%f487, %f481, %f484, %f486;
	ld.shared.f32 	%f488, [%r24+760];
	ld.shared.f32 	%f489, [%r24+796];
	ld.shared.f32 	%f490, [%r24+832];
	ld.shared.f32 	%f491, [%r25+256];
	ld.shared.f32 	%f492, [%r25+268];
	ld.shared.f32 	%f493, [%r25+280];
	fma.rn.f32 	%f494, %f488, %f491, %f487;
	fma.rn.f32 	%f495, %f489, %f492, %f494;
	fma.rn.f32 	%f496, %f490, %f493, %f495;
	ld.shared.f32 	%f497, [%r24+764];
	ld.shared.f32 	%f498, [%r24+800];
	ld.shared.f32 	%f499, [%r24+836];
	ld.shared.f32 	%f500, [%r25+260];
	ld.shared.f32 	%f501, [%r25+272];
	ld.shared.f32 	%f502, [%r25+284];
	fma.rn.f32 	%f503, %f497, %f500, %f496;
	fma.rn.f32 	%f504, %f498, %f501, %f503;
	fma.rn.f32 	%f18, %f499, %f502, %f504;
	bar.sync 	0;
	mov.f32 	%f997, 0f00000000;
	@%p6 bra 	$L__BB0_85;
	mov.u32 	%r184, %ctaid.x;
	mul.lo.s32 	%r32, %r184, 7;
	mul.hi.u16 	%rs80, %rs1, 7282;
	mul.lo.s16 	%rs81, %rs80, 9;
	sub.s16 	%rs18, %rs1, %rs81;
	cvt.u32.u16 	%r185, %rs18;
	or.b32  	%r186, %r32, %r185;
	setp.eq.s32 	%p117, %r186, 0;
	add.s32 	%r187, %r32, %r185;
	setp.gt.u32 	%p118, %r187, 14;
	or.pred  	%p119, %p117, %p118;
	@%p119 bra 	$L__BB0_85;
	mul.lo.s32 	%r189, %r46, 14;
	cvt.u64.u32 	%rd64, %r189;
	cvt.u64.u16 	%rd65, %rs18;
	mad.lo.s32 	%r190, %r6, 196, %r32;
	cvt.u64.u32 	%rd66, %r190;
	add.s64 	%rd67, %rd66, %rd65;
	add.s64 	%rd68, %rd67, %rd64;
	shl.b64 	%rd69, %rd68, 2;
	add.s64 	%rd70, %rd1, %rd69;
	ld.global.nc.f32 	%f997, [%rd70+12484];
$L__BB0_85:
	st.shared.f32 	[%r8], %f997;
	mov.f32 	%f998, 0f00000000;
	@%p12 bra 	$L__BB0_88;
	mov.u32 	%r191, %ctaid.x;
	mul.lo.s32 	%r33, %r191, 7;
	mul.hi.u16 	%rs82, %rs3, 7282;
	mul.lo.s16 	%rs83, %rs82, 9;
	sub.s16 	%rs19, %rs3, %rs83;
	cvt.u32.u16 	%r192, %rs19;
	or.b32  	%r193, %r33, %r192;
	setp.eq.s32 	%p121, %r193, 0;
	add.s32 	%r194, %r33, %r192;
	setp.gt.u32 	%p122, %r194, 14;
	or.pred  	%p123, %p121, %p122;
	@%p123 bra 	$L__BB0_88;
	mul.lo.s32 	%r196, %r59, 14;
	cvt.u64.u32 	%rd71, %r196;
	cvt.u64.u16 	%rd72, %rs19;
	mad.lo.s32 	%r197, %r6, 196, %r33;
	cvt.u64.u32 	%rd73, %r197;
	add.s64 	%rd74, %rd73, %rd72;
	add.s64 	%rd75, %rd74, %rd71;
	shl.b64 	%rd76, %rd75, 2;
	add.s64 	%rd77, %rd1, %rd76;
	ld.global.nc.f32 	%f998, [%rd77+12484];
$L__BB0_88:
	st.shared.f32 	[%r8+4], %f998;
	mov.f32 	%f999, 0f00000000;
	@%p18 bra 	$L__BB0_91;
	mov.u32 	%r198, %ctaid.x;
	mul.lo.s32 	%r34, %r198, 7;
	mul.hi.u16 	%rs84, %rs5, 7282;
	mul.lo.s16 	%rs85, %rs84, 9;
	sub.s16 	%rs20, %rs5, %rs85;
	cvt.u32.u16 	%r199, %rs20;
	or.b32  	%r200, %r34, %r199;
	setp.eq.s32 	%p125, %r200, 0;
	add.s32 	%r201, %r34, %r199;
	setp.gt.u32 	%p126, %r201, 14;
	or.pred  	%p127, %p125, %p126;
	@%p127 bra 	$L__BB0_91;
	mul.lo.s32 	%r203, %r69, 14;
	cvt.u64.u32 	%rd78, %r203;
	cvt.u64.u16 	%rd79, %rs20;
	mad.lo.s32 	%r204, %r6, 196, %r34;
	cvt.u64.u32 	%rd80, %r204;
	add.s64 	%rd81, %rd80, %rd79;
	add.s64 	%rd82, %rd81, %rd78;
	shl.b64 	%rd83, %rd82, 2;
	add.s64 	%rd84, %rd1, %rd83;
	ld.global.nc.f32 	%f999, [%rd84+12484];
$L__BB0_91:
	setp.gt.u32 	%p128, %r13, 7;
	st.shared.f32 	[%r8+8], %f999;
	@%p128 bra 	$L__BB0_98;
	mul.hi.u16 	%rs86, %rs7, 7282;
	cvt.u32.u16 	%r35, %rs86;
	mad.lo.s32 	%r205, %r6, 3, %r35;
	setp.gt.u32 	%p129, %r205, 23;
	@%p129 bra 	$L__BB0_98;
	setp.gt.u32 	%p130, %r7, 212;
	setp.gt.u32 	%p131, %r1, 5;
	or.pred  	%p132, %p131, %p130;
	mov.f32 	%f1000, 0f00000000;
	@%p132 bra 	$L__BB0_98;
	or.b32  	%r206, %r3, %r35;
	setp.eq.s32 	%p133, %r206, 0;
	add.s32 	%r207, %r3, %r35;
	setp.gt.u32 	%p134, %r207, 14;
	or.pred  	%p135, %p133, %p134;
	@%p135 bra 	$L__BB0_97;
	mov.u32 	%r208, %ctaid.x;
	mul.lo.s32 	%r37, %r208, 7;
	mul.hi.u16 	%rs87, %rs7, 7282;
	mul.lo.s16 	%rs88, %rs87, 9;
	sub.s16 	%rs21, %rs7, %rs88;
	cvt.u32.u16 	%r209, %rs21;
	or.b32  	%r210, %r37, %r209;
	setp.eq.s32 	%p136, %r210, 0;
	add.s32 	%r211, %r37, %r209;
	setp.gt.u32 	%p137, %r211, 14;
	or.pred  	%p138, %p136, %p137;
	@%p138 bra 	$L__BB0_97;
	mul.lo.s32 	%r213, %r207, 14;
	cvt.u64.u32 	%rd85, %r213;
	cvt.u64.u16 	%rd86, %rs21;
	mad.lo.s32 	%r214, %r6, 196, %r37;
	cvt.u64.u32 	%rd87, %r214;
	add.s64 	%rd88, %rd87, %rd86;
	add.s64 	%rd89, %rd88, %rd85;
	shl.b64 	%rd90, %rd89, 2;
	add.s64 	%rd91, %rd1, %rd90;
	ld.global.nc.f32 	%f1000, [%rd91+12484];
$L__BB0_97:
	st.shared.f32 	[%r8+12], %f1000;
$L__BB0_98:
	setp.gt.u32 	%p139, %r19, 7;
	ld.global.nc.f32 	%f512, [%rd2+576];
	st.shared.f32 	[%r18], %f512;
	ld.global.nc.f32 	%f513, [%rd2+580];
	st.shared.f32 	[%r18+4], %f513;
	ld.global.nc.f32 	%f514, [%rd2+584];
	st.shared.f32 	[%r18+8], %f514;
	ld.global.nc.f32 	%f515, [%rd2+588];
	st.shared.f32 	[%r18+12], %f515;
	ld.global.nc.f32 	%f516, [%rd2+592];
	st.shared.f32 	[%r18+16], %f516;
	ld.global.nc.f32 	%f517, [%rd2+596];
	st.shared.f32 	[%r18+20], %f517;
	@%p139 bra 	$L__BB0_103;
	shl.b32 	%r215, %r6, 3;
	mul.hi.u16 	%rs89, %rs10, 7282;
	cvt.u32.u16 	%r216, %rs89;
	add.s32 	%r217, %r215, %r216;
	setp.gt.u32 	%p140, %r217, 63;
	@%p140 bra 	$L__BB0_103;
	mul.hi.u16 	%rs90, %rs9, 21846;
	cvt.u32.u16 	%r218, %rs90;
	mad.lo.s32 	%r219, %r6, 24, %r218;
	setp.gt.u32 	%p141, %r219, 189;
	@%p141 bra 	$L__BB0_103;
	setp.gt.u32 	%p142, %r17, 569;
	setp.gt.u32 	%p143, %r1, 5;
	or.pred  	%p144, %p143, %p142;
	@%p144 bra 	$L__BB0_103;
	ld.global.nc.f32 	%f518, [%rd2+600];
	st.shared.f32 	[%r18+24], %f518;
$L__BB0_103:
	setp.gt.u32 	%p145, %r20, 7;
	@%p145 bra 	$L__BB0_108;
	shl.b32 	%r220, %r6, 3;
	mul.hi.u16 	%rs91, %rs11, 7282;
	cvt.u32.u16 	%r221, %rs91;
	add.s32 	%r222, %r220, %r221;
	setp.gt.u32 	%p146, %r222, 63;
	@%p146 bra 	$L__BB0_108;
	mul.hi.u16 	%rs92, %rs11, 21846;
	cvt.u32.u16 	%r223, %rs92;
	mad.lo.s32 	%r224, %r6, 24, %r223;
	setp.gt.u32 	%p147, %r224, 191;
	@%p147 bra 	$L__BB0_108;
	setp.gt.u32 	%p148, %r17, 568;
	setp.gt.u32 	%p149, %r1, 5;
	or.pred  	%p150, %p149, %p148;
	@%p150 bra 	$L__BB0_108;
	ld.global.nc.f32 	%f519, [%rd2+604];
	st.shared.f32 	[%r18+28], %f519;
$L__BB0_108:
	setp.gt.u32 	%p151, %r21, 7;
	@%p151 bra 	$L__BB0_113;
	shl.b32 	%r225, %r6, 3;
	mul.hi.u16 	%rs93, %rs12, 7282;
	cvt.u32.u16 	%r226, %rs93;
	add.s32 	%r227, %r225, %r226;
	setp.gt.u32 	%p152, %r227, 63;
	@%p152 bra 	$L__BB0_113;
	mul.hi.u16 	%rs94, %rs12, 21846;
	cvt.u32.u16 	%r228, %rs94;
	mad.lo.s32 	%r229, %r6, 24, %r228;
	setp.gt.u32 	%p153, %r229, 191;
	@%p153 bra 	$L__BB0_113;
	setp.gt.u32 	%p154, %r17, 567;
	setp.gt.u32 	%p155, %r1, 5;
	or.pred  	%p156, %p155, %p154;
	@%p156 bra 	$L__BB0_113;
	ld.global.nc.f32 	%f520, [%rd2+608];
	st.shared.f32 	[%r18+32], %f520;
$L__BB0_113:
	setp.gt.u32 	%p157, %r22, 7;
	@%p157 bra 	$L__BB0_118;
	shl.b32 	%r230, %r6, 3;
	mul.hi.u16 	%rs95, %rs9, 7282;
	cvt.u32.u16 	%r231, %rs95;
	add.s32 	%r232, %r230, %r231;
	setp.gt.u32 	%p158, %r232, 62;
	@%p158 bra 	$L__BB0_118;
	mul.hi.u16 	%rs96, %rs9, 21846;
	cvt.u32.u16 	%r233, %rs96;
	mad.lo.s32 	%r234, %r6, 24, %r233;
	setp.gt.u32 	%p159, %r234, 188;
	@%p159 bra 	$L__BB0_118;
	setp.gt.u32 	%p160, %r17, 566;
	setp.gt.u32 	%p161, %r1, 5;
	or.pred  	%p162, %p161, %p160;
	@%p162 bra 	$L__BB0_118;
	ld.global.nc.f32 	%f521, [%rd2+612];
	st.shared.f32 	[%r18+36], %f521;
$L__BB0_118:
	setp.gt.u32 	%p163, %r23, 7;
	@%p163 bra 	$L__BB0_123;
	shl.b32 	%r235, %r6, 3;
	mul.hi.u16 	%rs97, %rs13, 7282;
	cvt.u32.u16 	%r236, %rs97;
	add.s32 	%r237, %r235, %r236;
	setp.gt.u32 	%p164, %r237, 63;
	@%p164 bra 	$L__BB0_123;
	mul.hi.u16 	%rs98, %rs13, 21846;
	cvt.u32.u16 	%r238, %rs98;
	mad.lo.s32 	%r239, %r6, 24, %r238;
	setp.gt.u32 	%p165, %r239, 191;
	@%p165 bra 	$L__BB0_123;
	setp.gt.u32 	%p166, %r17, 565;
	setp.gt.u32 	%p167, %r1, 5;
	or.pred  	%p168, %p167, %p166;
	@%p168 bra 	$L__BB0_123;
	ld.global.nc.f32 	%f522, [%rd2+616];
	st.shared.f32 	[%r18+40], %f522;
$L__BB0_123:
	bar.sync 	0;
	ld.shared.f32 	%f524, [%r24];
	ld.shared.f32 	%f525, [%r24+36];
	ld.shared.f32 	%f526, [%r24+72];
	ld.shared.f32 	%f527, [%r25];
	ld.shared.f32 	%f528, [%r25+12];
	ld.shared.f32 	%f529, [%r25+24];
	fma.rn.f32 	%f530, %f524, %f527, %f18;
	fma.rn.f32 	%f531, %f525, %f528, %f530;
	fma.rn.f32 	%f532, %f526, %f529, %f531;
	ld.shared.f32 	%f533, [%r24+4];
	ld.shared.f32 	%f534, [%r24+40];
	ld.shared.f32 	%f535, [%r24+76];
	ld.shared.f32 	%f536, [%r25+4];
	ld.shared.f32 	%f537, [%r25+16];
	ld.shared.f32 	%f538, [%r25+28];
	fma.rn.f32 	%f539, %f533, %f536, %f532;
	fma.rn.f32 	%f540, %f534, %f537, %f539;
	fma.rn.f32 	%f541, %f535, %f538, %f540;
	ld.shared.f32 	%f542, [%r24+8];
	ld.shared.f32 	%f543, [%r24+44];
	ld.shared.f32 	%f544, [%r24+80];
	ld.shared.f32 	%f545, [%r25+8];
	ld.shared.f32 	%f546, [%r25+20];
	ld.shared.f32 	%f547, [%r25+32];
	fma.rn.f32 	%f548, %f542, %f545, %f541;
	fma.rn.f32 	%f549, %f543, %f546, %f548;
	fma.rn.f32 	%f550, %f544, %f547, %f549;
	ld.shared.f32 	%f551, [%r24+108];
	ld.shared.f32 	%f552, [%r24+144];
	ld.shared.f32 	%f553, [%r24+180];
	ld.shared.f32 	%f554, [%r25+36];
	ld.shared.f32 	%f555, [%r25+48];
	ld.shared.f32 	%f556, [%r25+60];
	fma.rn.f32 	%f557, %f551, %f554, %f550;
	fma.rn.f32 	%f558, %f552, %f555, %f557;
	fma.rn.f32 	%f559, %f553, %f556, %f558;
	ld.shared.f32 	%f560, [%r24+112];
	ld.shared.f32 	%f561, [%r24+148];
	ld.shared.f32 	%f562, [%r24+184];
	ld.shared.f32 	%f563, [%r25+40];
	ld.shared.f32 	%f564, [%r25+52];
	ld.shared.f32 	%f565, [%r25+64];
	fma.rn.f32 	%f566, %f560, %f563, %f559;
	fma.rn.f32 	%f567, %f561, %f564, %f566;
	fma.rn.f32 	%f568, %f562, %f565, %f567;
	ld.shared.f32 	%f569, [%r24+116];
	ld.shared.f32 	%f570, [%r24+152];
	ld.shared.f32 	%f571, [%r24+188];
	ld.shared.f32 	%f572, [%r25+44];
	ld.shared.f32 	%f573, [%r25+56];
	ld.shared.f32 	%f574, [%r25+68];
	fma.rn.f32 	%f575, %f569, %f572, %f568;
	fma.rn.f32 	%f576, %f570, %f573, %f575;
	fma.rn.f32 	%f577, %f571, %f574, %f576;
	ld.shared.f32 	%f578, [%r24+216];
	ld.shared.f32 	%f579, [%r24+252];
	ld.shared.f32 	%f580, [%r24+288];
	ld.shared.f32 	%f581, [%r25+72];
	ld.shared.f32 	%f582, [%r25+84];
	ld.shared.f32 	%f583, [%r25+96];
	fma.rn.f32 	%f584, %f578, %f581, %f577;
	fma.rn.f32 	%f585, %f579, %f582, %f584;
	fma.rn.f32 	%f586, %f580, %f583, %f585;
	ld.shared.f32 	%f587, [%r24+220];
	ld.shared.f32 	%f588, [%r24+256];
	ld.shared.f32 	%f589, [%r24+292];
	ld.shared.f32 	%f590, [%r25+76];
	ld.shared.f32 	%f591, [%r25+88];
	ld.shared.f32 	%f592, [%r25+100];
	fma.rn.f32 	%f593, %f587, %f590, %f586;
	fma.rn.f32 	%f594, %f588, %f591, %f593;
	fma.rn.f32 	%f595, %f589, %f592, %f594;
	ld.shared.f32 	%f596, [%r24+224];
	ld.shared.f32 	%f597, [%r24+260];
	ld.shared.f32 	%f598, [%r24+296];
	ld.shared.f32 	%f599, [%r25+80];
	ld.shared.f32 	%f600, [%r25+92];
	ld.shared.f32 	%f601, [%r25+104];
	fma.rn.f32 	%f602, %f596, %f599, %f595;
	fma.rn.f32 	%f603, %f597, %f600, %f602;
	fma.rn.f32 	%f604, %f598, %f601, %f603;
	ld.shared.f32 	%f605, [%r24+324];
	ld.shared.f32 	%f606, [%r24+360];
	ld.shared.f32 	%f607, [%r24+396];
	ld.shared.f32 	%f608, [%r25+108];
	ld.shared.f32 	%f609, [%r25+120];
	ld.shared.f32 	%f610, [%r25+132];
	fma.rn.f32 	%f611, %f605, %f608, %f604;
	fma.rn.f32 	%f612, %f606, %f609, %f611;
	fma.rn.f32 	%f613, %f607, %f610, %f612;
	ld.shared.f32 	%f614, [%r24+328];
	ld.shared.f32 	%f615, [%r24+364];
	ld.shared.f32 	%f616, [%r24+400];
	ld.shared.f32 	%f617, [%r25+112];
	ld.shared.f32 	%f618, [%r25+124];
	ld.shared.f32 	%f619, [%r25+136];
	fma.rn.f32 	%f620, %f614, %f617, %f613;
	fma.rn.f32 	%f621, %f615, %f618, %f620;
	fma.rn.f32 	%f622, %f616, %f619, %f621;
	ld.shared.f32 	%f623, [%r24+332];
	ld.shared.f32 	%f624, [%r24+368];
	ld.shared.f32 	%f625, [%r24+404];
	ld.shared.f32 	%f626, [%r25+116];
	ld.shared.f32 	%f627, [%r25+128];
	ld.shared.f32 	%f628, [%r25+140];
	fma.rn.f32 	%f629, %f623, %f626, %f622;
	fma.rn.f32 	%f630, %f624, %f627, %f629;
	fma.rn.f32 	%f631, %f625, %f628, %f630;
	ld.shared.f32 	%f632, [%r24+432];
	ld.shared.f32 	%f633, [%r24+468];
	ld.shared.f32 	%f634, [%r24+504];
	ld.shared.f32 	%f635, [%r25+144];
	ld.shared.f32 	%f636, [%r25+156];
	ld.shared.f32 	%f637, [%r25+168];
	fma.rn.f32 	%f638, %f632, %f635, %f631;
	fma.rn.f32 	%f639, %f633, %f636, %f638;
	fma.rn.f32 	%f640, %f634, %f637, %f639;
	ld.shared.f32 	%f641, [%r24+436];
	ld.shared.f32 	%f642, [%r24+472];
	ld.shared.f32 	%f643, [%r24+508];
	ld.shared.f32 	%f644, [%r25+148];
	ld.shared.f32 	%f645, [%r25+160];
	ld.shared.f32 	%f646, [%r25+172];
	fma.rn.f32 	%f647, %f641, %f644, %f640;
	fma.rn.f32 	%f648, %f642, %f645, %f647;
	fma.rn.f32 	%f649, %f643, %f646, %f648;
	ld.shared.f32 	%f650, [%r24+440];
	ld.shared.f32 	%f651, [%r24+476];
	ld.shared.f32 	%f652, [%r24+512];
	ld.shared.f32 	%f653, [%r25+152];
	ld.shared.f32 	%f654, [%r25+164];
	ld.shared.f32 	%f655, [%r25+176];
	fma.rn.f32 	%f656, %f650, %f653, %f649;
	fma.rn.f32 	%f657, %f651, %f654, %f656;
	fma.rn.f32 	%f658, %f652, %f655, %f657;
	ld.shared.f32 	%f659, [%r24+540];
	ld.shared.f32 	%f660, [%r24+576];
	ld.shared.f32 	%f661, [%r24+612];
	ld.shared.f32 	%f662, [%r25+180];
	ld.shared.f32 	%f663, [%r25+192];
	ld.shared.f32 	%f664, [%r25+204];
	fma.rn.f32 	%f665, %f659, %f662, %f658;
	fma.rn.f32 	%f666, %f660, %f663, %f665;
	fma.rn.f32 	%f667, %f661, %f664, %f666;
	ld.shared.f32 	%f668, [%r24+544];
	ld.shared.f32 	%f669, [%r24+580];
	ld.shared.f32 	%f670, [%r24+616];
	ld.shared.f32 	%f671, [%r25+184];
	ld.shared.f32 	%f672, [%r25+196];
	ld.shared.f32 	%f673, [%r25+208];
	fma.rn.f32 	%f674, %f668, %f671, %f667;
	fma.rn.f32 	%f675, %f669, %f672, %f674;
	fma.rn.f32 	%f676, %f670, %f673, %f675;
	ld.shared.f32 	%f677, [%r24+548];
	ld.shared.f32 	%f678, [%r24+584];
	ld.shared.f32 	%f679, [%r24+620];
	ld.shared.f32 	%f680, [%r25+188];
	ld.shared.f32 	%f681, [%r25+200];
	ld.shared.f32 	%f682, [%r25+212];
	fma.rn.f32 	%f683, %f677, %f680, %f676;
	fma.rn.f32 	%f684, %f678, %f681, %f683;
	fma.rn.f32 	%f685, %f679, %f682, %f684;
	ld.shared.f32 	%f686, [%r24+648];
	ld.shared.f32 	%f687, [%r24+684];
	ld.shared.f32 	%f688, [%r24+720];
	ld.shared.f32 	%f689, [%r25+216];
	ld.shared.f32 	%f690, [%r25+228];
	ld.shared.f32 	%f691, [%r25+240];
	fma.rn.f32 	%f692, %f686, %f689, %f685;
	fma.rn.f32 	%f693, %f687, %f690, %f692;
	fma.rn.f32 	%f694, %f688, %f691, %f693;
	ld.shared.f32 	%f695, [%r24+652];
	ld.shared.f32 	%f696, [%r24+688];
	ld.shared.f32 	%f697, [%r24+724];
	ld.shared.f32 	%f698, [%r25+220];
	ld.shared.f32 	%f699, [%r25+232];
	ld.shared.f32 	%f700, [%r25+244];
	fma.rn.f32 	%f701, %f695, %f698, %f694;
	fma.rn.f32 	%f702, %f696, %f699, %f701;
	fma.rn.f32 	%f703, %f697, %f700, %f702;
	ld.shared.f32 	%f704, [%r24+656];
	ld.shared.f32 	%f705, [%r24+692];
	ld.shared.f32 	%f706, [%r24+728];
	ld.shared.f32 	%f707, [%r25+224];
	ld.shared.f32 	%f708, [%r25+236];
	ld.shared.f32 	%f709, [%r25+248];
	fma.rn.f32 	%f710, %f704, %f707, %f703;
	fma.rn.f32 	%f711, %f705, %f708, %f710;
	fma.rn.f32 	%f712, %f706, %f709, %f711;
	ld.shared.f32 	%f713, [%r24+756];
	ld.shared.f32 	%f714, [%r24+792];
	ld.shared.f32 	%f715, [%r24+828];
	ld.shared.f32 	%f716, [%r25+252];
	ld.shared.f32 	%f717, [%r25+264];
	ld.shared.f32 	%f718, [%r25+276];
	fma.rn.f32 	%f719, %f713, %f716, %f712;
	fma.rn.f32 	%f720, %f714, %f717, %f719;
	fma.rn.f32 	%f721, %f715, %f718, %f720;
	ld.shared.f32 	%f722, [%r24+760];
	ld.shared.f32 	%f723, [%r24+796];
	ld.shared.f32 	%f724, [%r24+832];
	ld.shared.f32 	%f725, [%r25+256];
	ld.shared.f32 	%f726, [%r25+268];
	ld.shared.f32 	%f727, [%r25+280];
	fma.rn.f32 	%f728, %f722, %f725, %f721;
	fma.rn.f32 	%f729, %f723, %f726, %f728;
	fma.rn.f32 	%f730, %f724, %f727, %f729;
	ld.shared.f32 	%f731, [%r24+764];
	ld.shared.f32 	%f732, [%r24+800];
	ld.shared.f32 	%f733, [%r24+836];
	ld.shared.f32 	%f734, [%r25+260];
	ld.shared.f32 	%f735, [%r25+272];
	ld.shared.f32 	%f736, [%r25+284];
	fma.rn.f32 	%f737, %f731, %f734, %f730;
	fma.rn.f32 	%f738, %f732, %f735, %f737;
	fma.rn.f32 	%f27, %f733, %f736, %f738;
	bar.sync 	0;
	mov.f32 	%f1001, 0f00000000;
	@%p6 bra 	$L__BB0_126;
	mov.u32 	%r240, %ctaid.x;
	mul.lo.s32 	%r38, %r240, 7;
	mul.hi.u16 	%rs99, %rs1, 7282;
	mul.lo.s16 	%rs100, %rs99, 9;
	sub.s16 	%rs22, %rs1, %rs100;
	cvt.u32.u16 	%r241, %rs22;
	or.b32  	%r242, %r38, %r241;
	setp.eq.s32 	%p170, %r242, 0;
	add.s32 	%r243, %r38, %r241;
	setp.gt.u32 	%p171, %r243, 14;
	or.pred  	%p172, %p170, %p171;
	@%p172 bra 	$L__BB0_126;
	mul.lo.s32 	%r245, %r46, 14;
	cvt.u64.u32 	%rd92, %r245;
	cvt.u64.u16 	%rd93, %rs22;
	mad.lo.s32 	%r246, %r6, 196, %r38;
	cvt.u64.u32 	%rd94, %r246;
	add.s64 	%rd95, %rd94, %rd93;
	add.s64 	%rd96, %rd95, %rd92;
	shl.b64 	%rd97, %rd96, 2;
	add.s64 	%rd98, %rd1, %rd97;
	ld.global.nc.f32 	%f1001, [%rd98+18756];
$L__BB0_126:
	st.shared.f32 	[%r8], %f1001;
	mov.f32 	%f1002, 0f00000000;
	@%p12 bra 	$L__BB0_129;
	mov.u32 	%r247, %ctaid.x;
	mul.lo.s32 	%r39, %r247, 7;
	mul.hi.u16 	%rs101, %rs3, 7282;
	mul.lo.s16 	%rs102, %rs101, 9;
	sub.s16 	%rs23, %rs3, %rs102;
	cvt.u32.u16 	%r248, %rs23;
	or.b32  	%r249, %r39, %r248;
	setp.eq.s32 	%p174, %r249, 0;
	add.s32 	%r250, %r39, %r248;
	setp.gt.u32 	%p175, %r250, 14;
	or.pred  	%p176, %p174, %p175;
	@%p176 bra 	$L__BB0_129;
	mul.lo.s32 	%r252, %r59, 14;
	cvt.u64.u32 	%rd99, %r252;
	cvt.u64.u16 	%rd100, %rs23;
	mad.lo.s32 	%r253, %r6, 196, %r39;
	cvt.u64.u32 	%rd101, %r253;
	add.s64 	%rd102, %rd101, %rd100;
	add.s64 	%rd103, %rd102, %rd99;
	shl.b64 	%rd104, %rd103, 2;
	add.s64 	%rd105, %rd1, %rd104;
	ld.global.nc.f32 	%f1002, [%rd105+18756];
$L__BB0_129:
	st.shared.f32 	[%r8+4], %f1002;
	mov.f32 	%f1003, 0f00000000;
	@%p18 bra 	$L__BB0_132;
	mov.u32 	%r254, %ctaid.x;
	mul.lo.s32 	%r40, %r254, 7;
	mul.hi.u16 	%rs103, %rs5, 7282;
	mul.lo.s16 	%rs104, %rs103, 9;
	sub.s16 	%rs24, %rs5, %rs104;
	cvt.u32.u16 	%r255, %rs24;
	or.b32  	%r256, %r40, %r255;
	setp.eq.s32 	%p178, %r256, 0;
	add.s32 	%r257, %r40, %r255;
	setp.gt.u32 	%p179, %r257, 14;
	or.pred  	%p180, %p178, %p179;
	@%p180 bra 	$L__BB0_132;
	mul.lo.s32 	%r259, %r69, 14;
	cvt.u64.u32 	%rd106, %r259;
	cvt.u64.u16 	%rd107, %rs24;
	mad.lo.s32 	%r260, %r6, 196, %r40;
	cvt.u64.u32 	%rd108, %r260;
	add.s64 	%rd109, %rd108, %rd107;
	add.s64 	%rd110, %rd109, %rd106;
	shl.b64 	%rd111, %rd110, 2;
	add.s64 	%rd112, %rd1, %rd111;
	ld.global.nc.f32 	%f1003, [%rd112+18756];
$L__BB0_132:
	st.shared.f32 	[%r8+8], %f1003;
	@%p128 bra 	$L__BB0_139;
	mul.hi.u16 	%rs105, %rs7, 7282;
	cvt.u32.u16 	%r41, %rs105;
	mad.lo.s32 	%r261, %r6, 3, %r41;
	setp.gt.u32 	%p182, %r261, 23;
	@%p182 bra 	$L__BB0_139;
	setp.gt.u32 	%p183, %r7, 212;
	setp.gt.u32 	%p184, %r1, 5;
	or.pred  	%p185, %p184, %p183;
	mov.f32 	%f1004, 0f00000000;
	@%p185 bra 	$L__BB0_139;
	or.b32  	%r262, %r3, %r41;
	setp.eq.s32 	%p186, %r262, 0;
	add.s32 	%r263, %r3, %r41;
	setp.gt.u32 	%p187, %r263, 14;
	or.pred  	%p188, %p186, %p187;
	@%p188 bra 	$L__BB0_138;
	mov.u32 	%r264, %ctaid.x;
	mul.lo.s32 	%r43, %r264, 7;
	mul.lo.s16 	%rs107, %rs105, 9;
	sub.s16 	%rs25, %rs7, %rs107;
	cvt.u32.u16 	%r265, %rs25;
	or.b32  	%r266, %r43, %r265;
	setp.eq.s32 	%p189, %r266, 0;
	add.s32 	%r267, %r43, %r265;
	setp.gt.u32 	%p190, %r267, 14;
	or.pred  	%p191, %p189, %p190;
	@%p191 bra 	$L__BB0_138;
	mul.lo.s32 	%r269, %r263, 14;
	cvt.u64.u32 	%rd113, %r269;
	cvt.u64.u16 	%rd114, %rs25;
	mad.lo.s32 	%r270, %r6, 196, %r43;
	cvt.u64.u32 	%rd115, %r270;
	add.s64 	%rd116, %rd115, %rd114;
	add.s64 	%rd117, %rd116, %rd113;
	shl.b64 	%rd118, %rd117, 2;
	add.s64 	%rd119, %rd1, %rd118;
	ld.global.nc.f32 	%f1004, [%rd119+18756];
$L__BB0_138:
	st.shared.f32 	[%r8+12], %f1004;
$L__BB0_139:
	setp.gt.u32 	%p192, %r19, 7;
	ld.global.nc.f32 	%f746, [%rd2+864];
	st.shared.f32 	[%r18], %f746;
	ld.global.nc.f32 	%f747, [%rd2+868];
	st.shared.f32 	[%r18+4], %f747;
	ld.global.nc.f32 	%f748, [%rd2+872];
	st.shared.f32 	[%r18+8], %f748;
	ld.global.nc.f32 	%f749, [%rd2+876];
	st.shared.f32 	[%r18+12], %f749;
	ld.global.nc.f32 	%f750, [%rd2+880];
	st.shared.f32 	[%r18+16], %f750;
	ld.global.nc.f32 	%f751, [%rd2+884];
	st.shared.f32 	[%r18+20], %f751;
	@%p192 bra 	$L__BB0_144;
	shl.b32 	%r271, %r6, 3;
	mul.hi.u16 	%rs108, %rs10, 7282;
	cvt.u32.u16 	%r272, %rs108;
	add.s32 	%r273, %r271, %r272;
	setp.gt.u32 	%p193, %r273, 63;
	@%p193 bra 	$L__BB0_144;
	mul.hi.u16 	%rs109, %rs9, 21846;
	cvt.u32.u16 	%r274, %rs109;
	mad.lo.s32 	%r275, %r6, 24, %r274;
	setp.gt.u32 	%p194, %r275, 189;
	@%p194 bra 	$L__BB0_144;
	setp.gt.u32 	%p195, %r17, 569;
	setp.gt.u32 	%p196, %r1, 5;
	or.pred  	%p197, %p196, %p195;
	@%p197 bra 	$L__BB0_144;
	ld.global.nc.f32 	%f752, [%rd2+888];
	st.shared.f32 	[%r18+24], %f752;
$L__BB0_144:
	setp.gt.u32 	%p198, %r20, 7;
	@%p198 bra 	$L__BB0_149;
	shl.b32 	%r276, %r6, 3;
	mul.hi.u16 	%rs110, %rs11, 7282;
	cvt.u32.u16 	%r277, %rs110;
	add.s32 	%r278, %r276, %r277;
	setp.gt.u32 	%p199, %r278, 63;
	@%p199 bra 	$L__BB0_149;
	mul.hi.u16 	%rs111, %rs11, 21846;
	cvt.u32.u16 	%r279, %rs111;
	mad.lo.s32 	%r280, %r6, 24, %r279;
	setp.gt.u32 	%p200, %r280, 191;
	@%p200 bra 	$L__BB0_149;
	setp.gt.u32 	%p201, %r17, 568;
	setp.gt.u32 	%p202, %r1, 5;
	or.pred  	%p203, %p202, %p201;
	@%p203 bra 	$L__BB0_149;
	ld.global.nc.f32 	%f753, [%rd2+892];
	st.shared.f32 	[%r18+28], %f753;
$L__BB0_149:
	setp.gt.u32 	%p204, %r21, 7;
	@%p204 bra 	$L__BB0_154;
	shl.b32 	%r281, %r6, 3;
	mul.hi.u16 	%rs112, %rs12, 7282;
	cvt.u32.u16 	%r282, %rs112;
	add.s32 	%r283, %r281, %r282;
	setp.gt.u32 	%p205, %r283, 63;
	@%p205 bra 	$L__BB0_154;
	mul.hi.u16 	%rs113, %rs12, 21846;
	cvt.u32.u16 	%r284, %rs113;
	mad.lo.s32 	%r285, %r6, 24, %r284;
	setp.gt.u32 	%p206, %r285, 191;
	@%p206 bra 	$L__BB0_154;
	setp.gt.u32 	%p207, %r17, 567;
	setp.gt.u32 	%p208, %r1, 5;
	or.pred  	%p209, %p208, %p207;
	@%p209 bra 	$L__BB0_154;
	ld.global.nc.f32 	%f754, [%rd2+896];
	st.shared.f32 	[%r18+32], %f754;
$L__BB0_154:
	setp.gt.u32 	%p210, %r22, 7;
	@%p210 bra 	$L__BB0_159;
	shl.b32 	%r286, %r6, 3;
	mul.hi.u16 	%rs114, %rs9, 7282;
	cvt.u32.u16 	%r287, %rs114;
	add.s32 	%r288, %r286, %r287;
	setp.gt.u32 	%p211, %r288, 62;
	@%p211 bra 	$L__BB0_159;
	mul.hi.u16 	%rs115, %rs9, 21846;
	cvt.u32.u16 	%r289, %rs115;
	mad.lo.s32 	%r290, %r6, 24, %r289;
	setp.gt.u32 	%p212, %r290, 188;
	@%p212 bra 	$L__BB0_159;
	setp.gt.u32 	%p213, %r17, 566;
	setp.gt.u32 	%p214, %r1, 5;
	or.pred  	%p215, %p214, %p213;
	@%p215 bra 	$L__BB0_159;
	ld.global.nc.f32 	%f755, [%rd2+900];
	st.shared.f32 	[%r18+36], %f755;
$L__BB0_159:
	setp.gt.u32 	%p216, %r23, 7;
	@%p216 bra 	$L__BB0_164;
	shl.b32 	%r291, %r6, 3;
	mul.hi.u16 	%rs116, %rs13, 7282;
	cvt.u32.u16 	%r292, %rs116;
	add.s32 	%r293, %r291, %r292;
	setp.gt.u32 	%p217, %r293, 63;
	@%p217 bra 	$L__BB0_164;
	mul.hi.u16 	%rs117, %rs13, 21846;
	cvt.u32.u16 	%r294, %rs117;
	mad.lo.s32 	%r295, %r6, 24, %r294;
	setp.gt.u32 	%p218, %r295, 191;
	@%p218 bra 	$L__BB0_164;
	setp.gt.u32 	%p219, %r17, 565;
	setp.gt.u32 	%p220, %r1, 5;
	or.pred  	%p221, %p220, %p219;
	@%p221 bra 	$L__BB0_164;
	ld.global.nc.f32 	%f756, [%rd2+904];
	st.shared.f32 	[%r18+40], %f756;
$L__BB0_164:
	ld.param.u64 	%rd123, [default_function_kernel0_param_2];
	cvta.to.global.u64 	%rd120, %rd123;
	bar.sync 	0;
	ld.shared.f32 	%f757, [%r24];
	ld.shared.f32 	%f758, [%r24+36];
	ld.shared.f32 	%f759, [%r24+72];
	ld.shared.f32 	%f760, [%r25];
	ld.shared.f32 	%f761, [%r25+12];
	ld.shared.f32 	%f762, [%r25+24];
	fma.rn.f32 	%f763, %f757, %f760, %f27;
	fma.rn.f32 	%f764, %f758, %f761, %f763;
	fma.rn.f32 	%f765, %f759, %f762, %f764;
	ld.shared.f32 	%f766, [%r24+4];
	ld.shared.f32 	%f767, [%r24+40];
	ld.shared.f32 	%f768, [%r24+76];
	ld.shared.f32 	%f769, [%r25+4];
	ld.shared.f32 	%f770, [%r25+16];
	ld.shared.f32 	%f771, [%r25+28];
	fma.rn.f32 	%f772, %f766, %f769, %f765;
	fma.rn.f32 	%f773, %f767, %f770, %f772;
	fma.rn.f32 	%f774, %f768, %f771, %f773;
	ld.shared.f32 	%f775, [%r24+8];
	ld.shared.f32 	%f776, [%r24+44];
	ld.shared.f32 	%f777, [%r24+80];
	ld.shared.f32 	%f778, [%r25+8];
	ld.shared.f32 	%f779, [%r25+20];
	ld.shared.f32 	%f780, [%r25+32];
	fma.rn.f32 	%f781, %f775, %f778, %f774;
	fma.rn.f32 	%f782, %f776, %f779, %f781;
	fma.rn.f32 	%f783, %f777, %f780, %f782;
	ld.shared.f32 	%f784, [%r24+108];
	ld.shared.f32 	%f785, [%r24+144];
	ld.shared.f32 	%f786, [%r24+180];
	ld.shared.f32 	%f787, [%r25+36];
	ld.shared.f32 	%f788, [%r25+48];
	ld.shared.f32 	%f789, [%r25+60];
	fma.rn.f32 	%f790, %f784, %f787, %f783;
	fma.rn.f32 	%f791, %f785, %f788, %f790;
	fma.rn.f32 	%f792, %f786, %f789, %f791;
	ld.shared.f32 	%f793, [%r24+112];
	ld.shared.f32 	%f794, [%r24+148];
	ld.shared.f32 	%f795, [%r24+184];
	ld.shared.f32 	%f796, [%r25+40];
	ld.shared.f32 	%f797, [%r25+52];
	ld.shared.f32 	%f798, [%r25+64];
	fma.rn.f32 	%f799, %f793, %f796, %f792;
	fma.rn.f32 	%f800, %f794, %f797, %f799;
	fma.rn.f32 	%f801, %f795, %f798, %f800;
	ld.shared.f32 	%f802, [%r24+116];
	ld.shared.f32 	%f803, [%r24+152];
	ld.shared.f32 	%f804, [%r24+188];
	ld.shared.f32 	%f805, [%r25+44];
	ld.shared.f32 	%f806, [%r25+56];
	ld.shared.f32 	%f807, [%r25+68];
	fma.rn.f32 	%f808, %f802, %f805, %f801;
	fma.rn.f32 	%f809, %f803, %f806, %f808;
	fma.rn.f32 	%f810, %f804, %f807, %f809;
	ld.shared.f32 	%f811, [%r24+216];
	ld.shared.f32 	%f812, [%r24+252];
	ld.shared.f32 	%f813, [%r24+288];
	ld.shared.f32 	%f814, [%r25+72];
	ld.shared.f32 	%f815, [%r25+84];
	ld.shared.f32 	%f816, [%r25+96];
	fma.rn.f32 	%f817, %f811, %f814, %f810;
	fma.rn.f32 	%f818, %f812, %f815, %f817;
	fma.rn.f32 	%f819, %f813, %f816, %f818;
	ld.shared.f32 	%f820, [%r24+220];
	ld.shared.f32 	%f821, [%r24+256];
	ld.shared.f32 	%f822, [%r24+292];
	ld.shared.f32 	%f823, [%r25+76];
	ld.shared.f32 	%f824, [%r25+88];
	ld.shared.f32 	%f825, [%r25+100];
	fma.rn.f32 	%f826, %f820, %f823, %f819;
	fma.rn.f32 	%f827, %f821, %f824, %f826;
	fma.rn.f32 	%f828, %f822, %f825, %f827;
	ld.shared.f32 	%f829, [%r24+224];
	ld.shared.f32 	%f830, [%r24+260];
	ld.shared.f32 	%f831, [%r24+296];
	ld.shared.f32 	%f832, [%r25+80];
	ld.shared.f32 	%f833, [%r25+92];
	ld.shared.f32 	%f834, [%r25+104];
	fma.rn.f32 	%f835, %f829, %f832, %f828;
	fma.rn.f32 	%f836, %f830, %f833, %f835;
	fma.rn.f32 	%f837, %f831, %f834, %f836;
	ld.shared.f32 	%f838, [%r24+324];
	ld.shared.f32 	%f839, [%r24+360];
	ld.shared.f32 	%f840, [%r24+396];
	ld.shared.f32 	%f841, [%r25+108];
	ld.shared.f32 	%f842, [%r25+120];
	ld.shared.f32 	%f843, [%r25+132];
	fma.rn.f32 	%f844, %f838, %f841, %f837;
	fma.rn.f32 	%f845, %f839, %f842, %f844;
	fma.rn.f32 	%f846, %f840, %f843, %f845;
	ld.shared.f32 	%f847, [%r24+328];
	ld.shared.f32 	%f848, [%r24+364];
	ld.shared.f32 	%f849, [%r24+400];
	ld.shared.f32 	%f850, [%r25+112];
	ld.shared.f32 	%f851, [%r25+124];
	ld.shared.f32 	%f852, [%r25+136];
	fma.rn.f32 	%f853, %f847, %f850, %f846;
	fma.rn.f32 	%f854, %f848, %f851, %f853;
	fma.rn.f32 	%f855, %f849, %f852, %f854;
	ld.shared.f32 	%f856, [%r24+332];
	ld.shared.f32 	%f857, [%r24+368];
	ld.shared.f32 	%f858, [%r24+404];
	ld.shared.f32 	%f859, [%r25+116];
	ld.shared.f32 	%f860, [%r25+128];
	ld.shared.f32 	%f861, [%r25+140];
	fma.rn.f32 	%f862, %f856, %f859, %f855;
	fma.rn.f32 	%f863, %f857, %f860, %f862;
	fma.rn.f32 	%f864, %f858, %f861, %f863;
	ld.shared.f32 	%f865, [%r24+432];
	ld.shared.f32 	%f866, [%r24+468];
	ld.shared.f32 	%f867, [%r24+504];
	ld.shared.f32 	%f868, [%r25+144];
	ld.shared.f32 	%f869, [%r25+156];
	ld.shared.f32 	%f870, [%r25+168];
	fma.rn.f32 	%f871, %f865, %f868, %f864;
	fma.rn.f32 	%f872, %f866, %f869, %f871;
	fma.rn.f32 	%f873, %f867, %f870, %f872;
	ld.shared.f32 	%f874, [%r24+436];
	ld.shared.f32 	%f875, [%r24+472];
	ld.shared.f32 	%f876, [%r24+508];
	ld.shared.f32 	%f877, [%r25+148];
	ld.shared.f32 	%f878, [%r25+160];
	ld.shared.f32 	%f879, [%r25+172];
	fma.rn.f32 	%f880, %f874, %f877, %f873;
	fma.rn.f32 	%f881, %f875, %f878, %f880;
	fma.rn.f32 	%f882, %f876, %f879, %f881;
	ld.shared.f32 	%f883, [%r24+440];
	ld.shared.f32 	%f884, [%r24+476];
	ld.shared.f32 	%f885, [%r24+512];
	ld.shared.f32 	%f886, [%r25+152];
	ld.shared.f32 	%f887, [%r25+164];
	ld.shared.f32 	%f888, [%r25+176];
	fma.rn.f32 	%f889, %f883, %f886, %f882;
	fma.rn.f32 	%f890, %f884, %f887, %f889;
	fma.rn.f32 	%f891, %f885, %f888, %f890;
	ld.shared.f32 	%f892, [%r24+540];
	ld.shared.f32 	%f893, [%r24+576];
	ld.shared.f32 	%f894, [%r24+612];
	ld.shared.f32 	%f895, [%r25+180];
	ld.shared.f32 	%f896, [%r25+192];
	ld.shared.f32 	%f897, [%r25+204];
	fma.rn.f32 	%f898, %f892, %f895, %f891;
	fma.rn.f32 	%f899, %f893, %f896, %f898;
	fma.rn.f32 	%f900, %f894, %f897, %f899;
	ld.shared.f32 	%f901, [%r24+544];
	ld.shared.f32 	%f902, [%r24+580];
	ld.shared.f32 	%f903, [%r24+616];
	ld.shared.f32 	%f904, [%r25+184];
	ld.shared.f32 	%f905, [%r25+196];
	ld.shared.f32 	%f906, [%r25+208];
	fma.rn.f32 	%f907, %f901, %f904, %f900;
	fma.rn.f32 	%f908, %f902, %f905, %f907;
	fma.rn.f32 	%f909, %f903, %f906, %f908;
	ld.shared.f32 	%f910, [%r24+548];
	ld.shared.f32 	%f911, [%r24+584];
	ld.shared.f32 	%f912, [%r24+620];
	ld.shared.f32 	%f913, [%r25+188];
	ld.shared.f32 	%f914, [%r25+200];
	ld.shared.f32 	%f915, [%r25+212];
	fma.rn.f32 	%f916, %f910, %f913, %f909;
	fma.rn.f32 	%f917, %f911, %f914, %f916;
	fma.rn.f32 	%f918, %f912, %f915, %f917;
	ld.shared.f32 	%f919, [%r24+648];
	ld.shared.f32 	%f920, [%r24+684];
	ld.shared.f32 	%f921, [%r24+720];
	ld.shared.f32 	%f922, [%r25+216];
	ld.shared.f32 	%f923, [%r25+228];
	ld.shared.f32 	%f924, [%r25+240];
	fma.rn.f32 	%f925, %f919, %f922, %f918;
	fma.rn.f32 	%f926, %f920, %f923, %f925;
	fma.rn.f32 	%f927, %f921, %f924, %f926;
	ld.shared.f32 	%f928, [%r24+652];
	ld.shared.f32 	%f929, [%r24+688];
	ld.shared.f32 	%f930, [%r24+724];
	ld.shared.f32 	%f931, [%r25+220];
	ld.shared.f32 	%f932, [%r25+232];
	ld.shared.f32 	%f933, [%r25+244];
	fma.rn.f32 	%f934, %f928, %f931, %f927;
	fma.rn.f32 	%f935, %f929, %f932, %f934;
	fma.rn.f32 	%f936, %f930, %f933, %f935;
	ld.shared.f32 	%f937, [%r24+656];
	ld.shared.f32 	%f938, [%r24+692];
	ld.shared.f32 	%f939, [%r24+728];
	ld.shared.f32 	%f940, [%r25+224];
	ld.shared.f32 	%f941, [%r25+236];
	ld.shared.f32 	%f942, [%r25+248];
	fma.rn.f32 	%f943, %f937, %f940, %f936;
	fma.rn.f32 	%f944, %f938, %f941, %f943;
	fma.rn.f32 	%f945, %f939, %f942, %f944;
	ld.shared.f32 	%f946, [%r24+756];
	ld.shared.f32 	%f947, [%r24+792];
	ld.shared.f32 	%f948, [%r24+828];
	ld.shared.f32 	%f949, [%r25+252];
	ld.shared.f32 	%f950, [%r25+264];
	ld.shared.f32 	%f951, [%r25+276];
	fma.rn.f32 	%f952, %f946, %f949, %f945;
	fma.rn.f32 	%f953, %f947, %f950, %f952;
	fma.rn.f32 	%f954, %f948, %f951, %f953;
	ld.shared.f32 	%f955, [%r24+760];
	ld.shared.f32 	%f956, [%r24+796];
	ld.shared.f32 	%f957, [%r24+832];
	ld.shared.f32 	%f958, [%r25+256];
	ld.shared.f32 	%f959, [%r25+268];
	ld.shared.f32 	%f960, [%r25+280];
	fma.rn.f32 	%f961, %f955, %f958, %f954;
	fma.rn.f32 	%f962, %f956, %f959, %f961;
	fma.rn.f32 	%f963, %f957, %f960, %f962;
	ld.shared.f32 	%f964, [%r24+764];
	ld.shared.f32 	%f965, [%r24+800];
	ld.shared.f32 	%f966, [%r24+836];
	ld.shared.f32 	%f967, [%r25+260];
	ld.shared.f32 	%f968, [%r25+272];
	ld.shared.f32 	%f969, [%r25+284];
	fma.rn.f32 	%f970, %f964, %f967, %f963;
	fma.rn.f32 	%f971, %f965, %f968, %f970;
	fma.rn.f32 	%f972, %f966, %f969, %f971;
	mov.u32 	%r296, %ctaid.z;
	mov.u32 	%r297, %ctaid.x;
	mad.lo.s32 	%r298, %r6, 196, %r1;
	mad.lo.s32 	%r299, %r296, 1568, %r298;
	mad.lo.s32 	%r300, %r3, 14, %r299;
	mad.lo.s32 	%r301, %r297, 7, %r300;
	mul.wide.u32 	%rd121, %r301, 4;
	add.s64 	%rd122, %rd120, %rd121;
	st.global.f32 	[%rd122], %f972;
	ret;

}
	// .globl	_Z6conv2dPfPKfS_
.visible .entry _Z6conv2dPfPKfS_(
	.param .u64 .ptr .align 1 _Z6conv2dPfPKfS__param_0,
	.param .u64 .ptr .align 1 _Z6conv2dPfPKfS__param_1,
	.param .u64 .ptr .align 1 _Z6conv2dPfPKfS__param_2
)
{
	.reg .pred 	%p<23>;
	.reg .b32 	%r<291>;
	.reg .b32 	%f<355>;
	.reg .b64 	%rd<93>;

	ld.param.u64 	%rd4, [_Z6conv2dPfPKfS__param_0];
	ld.param.u64 	%rd3, [_Z6conv2dPfPKfS__param_1];
	ld.param.u64 	%rd5, [_Z6conv2dPfPKfS__param_2];
	cvta.to.global.u64 	%rd1, %rd5;
	cvta.to.global.u64 	%rd2, %rd4;
	mov.u32 	%r76, %ctaid.x;
	mul.hi.u32 	%r77, %r76, -1840700269;
	shr.u32 	%r1, %r77, 2;
	mul.lo.s32 	%r78, %r1, 7;
	sub.s32 	%r2, %r76, %r78;
	mov.u32 	%r3, %tid.x;
	shr.u32 	%r4, %r3, 5;
	and.b32  	%r5, %r3, 31;
	setp.gt.u32 	%p1, %r3, 271;
	@%p1 bra 	$L__BB1_7;
	mov.u32 	%r6, %ntid.x;
	add.s32 	%r79, %r3, %r6;
	max.u32 	%r80, %r79, 272;
	setp.lt.u32 	%p2, %r79, 272;
	selp.u32 	%r81, 1, 0, %p2;
	add.s32 	%r82, %r79, %r81;
	sub.s32 	%r83, %r80, %r82;
	div.u32 	%r84, %r83, %r6;
	add.s32 	%r7, %r84, %r81;
	and.b32  	%r85, %r7, 3;
	setp.eq.s32 	%p3, %r85, 3;
	mov.u32 	%r276, %r3;
	@%p3 bra 	$L__BB1_4;
	add.s32 	%r86, %r7, 1;
	and.b32  	%r87, %r86, 3;
	shl.b32 	%r88, %r3, 2;
	mov.u32 	%r89, shared_input;
	add.s32 	%r273, %r89, %r88;
	shl.b32 	%r9, %r6, 2;
	neg.s32 	%r272, %r87;
	mad.lo.s32 	%r276, %r6, %r87, %r3;
$L__BB1_3:
	.pragma "nounroll";
	mov.b32 	%r90, 0;
	st.shared.u32 	[%r273], %r90;
	add.s32 	%r273, %r273, %r9;
	add.s32 	%r272, %r272, 1;
	setp.ne.s32 	%p4, %r272, 0;
	@%p4 bra 	$L__BB1_3;
$L__BB1_4:
	setp.lt.u32 	%p5, %r7, 3;
	@%p5 bra 	$L__BB1_7;
	shl.b32 	%r17, %r6, 2;
	shl.b32 	%r91, %r276, 2;
	mov.u32 	%r92, shared_input;
	add.s32 	%r275, %r92, %r91;
	shl.b32 	%r19, %r6, 4;
	shl.b32 	%r20, %r6, 3;
	mul.lo.s32 	%r21, %r6, 12;
$L__BB1_6:
	mov.b32 	%r93, 0;
	st.shared.u32 	[%r275], %r93;
	add.s32 	%r94, %r275, %r17;
	st.shared.u32 	[%r94], %r93;
	add.s32 	%r95, %r275, %r20;
	st.shared.u32 	[%r95], %r93;
	add.s32 	%r96, %r275, %r21;
	st.shared.u32 	[%r96], %r93;
	add.s32 	%r276, %r276, %r17;
	add.s32 	%r275, %r275, %r19;
	setp.lt.u32 	%p6, %r276, 272;
	@%p6 bra 	$L__BB1_6;
$L__BB1_7:
	shl.b32 	%r97, %r2, 1;
	shl.b32 	%r26, %r1, 2;
	setp.ne.s32 	%p7, %r2, 0;
	max.u32 	%r27, %r97, 1;
	add.s32 	%r28, %r27, -1;
	min.u32 	%r29, %r97, 11;
	add.s32 	%r30, %r29, 3;
	bar.sync 	0;
	@%p7 bra 	$L__BB1_17;
	setp.lt.u32 	%p14, %r3, 128;
	@%p14 bra 	$L__BB1_9;
	bra.uni 	$L__BB1_26;
$L__BB1_9:
	sub.s32 	%r164, %r30, %r28;
	mul.lo.s32 	%r53, %r164, 14;
	setp.ge.u32 	%p15, %r5, %r53;
	@%p15 bra 	$L__BB1_26;
	add.s32 	%r165, %r26, %r4;
	mul.lo.s32 	%r166, %r28, 14;
	mad.lo.s32 	%r54, %r165, 196, %r166;
	mul.lo.s32 	%r167, %r29, 14;
	sub.s32 	%r168, %r167, %r5;
	mad.lo.s32 	%r169, %r27, -14, %r168;
	add.s32 	%r55, %r169, 55;
	and.b32  	%r170, %r55, 96;
	setp.eq.s32 	%p16, %r170, 96;
	mov.u32 	%r290, %r5;
	@%p16 bra 	$L__BB1_14;
	add.s32 	%r287, %r5, -14;
	mul.lo.s32 	%r171, %r4, 196;
	mad.lo.s32 	%r172, %r1, 784, %r171;
	mad.lo.s32 	%r173, %r27, 14, %r172;
	add.s32 	%r286, %r173, %r5;
	shl.b32 	%r174, %r5, 2;
	mad.lo.s32 	%r175, %r4, 272, %r174;
	mov.u32 	%r176, shared_input;
	add.s32 	%r177, %r175, %r176;
	add.s32 	%r285, %r177, 72;
	shr.u32 	%r178, %r55, 5;
	add.s32 	%r179, %r178, 1;
	and.b32  	%r180, %r179, 3;
	neg.s32 	%r284, %r180;
	mov.u32 	%r288, %r5;
$L__BB1_12:
	.pragma "nounroll";
	shr.u32 	%r181, %r288, 1;
	mul.hi.u32 	%r182, %r181, -1840700269;
	shr.u32 	%r183, %r182, 2;
	mad.lo.s32 	%r184, %r183, 12, %r285;
	add.s32 	%r185, %r286, -14;
	mul.wide.u32 	%rd16, %r185, 4;
	add.s64 	%rd17, %rd2, %rd16;
	ld.global.nc.f32 	%f12, [%rd17];
	st.shared.f32 	[%r184], %f12;
	add.s32 	%r288, %r288, 32;
	add.s32 	%r287, %r287, 32;
	add.s32 	%r286, %r286, 32;
	add.s32 	%r285, %r285, 128;
	add.s32 	%r284, %r284, 1;
	setp.ne.s32 	%p17, %r284, 0;
	@%p17 bra 	$L__BB1_12;
	add.s32 	%r290, %r287, 14;
$L__BB1_14:
	setp.lt.u32 	%p18, %r55, 96;
	@%p18 bra 	$L__BB1_26;
	mul.lo.s32 	%r72, %r4, 68;
	mov.u32 	%r195, shared_input;
$L__BB1_16:
	shr.u32 	%r186, %r290, 1;
	mul.hi.u32 	%r187, %r186, -1840700269;
	shr.u32 	%r188, %r187, 2;
	mul.lo.s32 	%r189, %r188, 14;
	sub.s32 	%r190, %r290, %r189;
	add.s32 	%r191, %r54, %r290;
	mul.wide.u32 	%rd18, %r191, 4;
	add.s64 	%rd19, %rd2, %rd18;
	ld.global.nc.f32 	%f13, [%rd19];
	add.s32 	%r192, %r72, %r190;
	mad.lo.s32 	%r193, %r188, 17, %r192;
	shl.b32 	%r194, %r193, 2;
	add.s32 	%r196, %r195, %r194;
	st.shared.f32 	[%r196+72], %f13;
	add.s32 	%r197, %r290, 32;
	shr.u32 	%r198, %r197, 1;
	mul.hi.u32 	%r199, %r198, -1840700269;
	shr.u32 	%r200, %r199, 2;
	mul.lo.s32 	%r201, %r200, 14;
	sub.s32 	%r202, %r197, %r201;
	add.s32 	%r203, %r191, 32;
	mul.wide.u32 	%rd20, %r203, 4;
	add.s64 	%rd21, %rd2, %rd20;
	ld.global.nc.f32 	%f14, [%rd21];
	add.s32 	%r204, %r72, %r202;
	mad.lo.s32 	%r205, %r200, 17, %r204;
	shl.b32 	%r206, %r205, 2;
	add.s32 	%r207, %r195, %r206;
	st.shared.f32 	[%r207+72], %f14;
	add.s32 	%r208, %r290, 64;
	shr.u32 	%r209, %r208, 1;
	mul.hi.u32 	%r210, %r209, -1840700269;
	shr.u32 	%r211, %r210, 2;
	mul.lo.s32 	%r212, %r211, 14;
	sub.s32 	%r213, %r208, %r212;
	add.s32 	%r214, %r191, 64;
	mul.wide.u32 	%rd22, %r214, 4;
	add.s64 	%rd23, %rd2, %rd22;
	ld.global.nc.f32 	%f15, [%rd23];
	add.s32 	%r215, %r72, %r213;
	mad.lo.s32 	%r216, %r211, 17, %r215;
	shl.b32 	%r217, %r216, 2;
	add.s32 	%r218, %r195, %r217;
	st.shared.f32 	[%r218+72], %f15;
	add.s32 	%r219, %r290, 96;
	shr.u32 	%r220, %r219, 1;
	mul.hi.u32 	%r221, %r220, -1840700269;
	shr.u32 	%r222, %r221, 2;
	mul.lo.s32 	%r223, %r222, 14;
	sub.s32 	%r224, %r219, %r223;
	add.s32 	%r225, %r191, 96;
	mul.wide.u32 	%rd24, %r225, 4;
	add.s64 	%rd25, %rd2, %rd24;
	ld.global.nc.f32 	%f16, [%rd25];
	add.s32 	%r226, %r72, %r224;
	mad.lo.s32 	%r227, %r222, 17, %r226;
	shl.b32 	%r228, %r227, 2;
	add.s32 	%r229, %r195, %r228;
	st.shared.f32 	[%r229+72], %f16;
	add.s32 	%r290, %r290, 128;
	setp.lt.u32 	%p19, %r290, %r53;
	@%p19 bra 	$L__BB1_16;
	bra.uni 	$L__BB1_26;
$L__BB1_17:
	setp.gt.u32 	%p8, %r3, 127;
	@%p8 bra 	$L__BB1_26;
	sub.s32 	%r98, %r30, %r28;
	mul.lo.s32 	%r31, %r98, 14;
	setp.ge.u32 	%p9, %r5, %r31;
	@%p9 bra 	$L__BB1_26;
	add.s32 	%r99, %r26, %r4;
	mul.lo.s32 	%r100, %r28, 14;
	mad.lo.s32 	%r32, %r99, 196, %r100;
	mul.lo.s32 	%r101, %r29, 14;
	sub.s32 	%r102, %r101, %r5;
	mad.lo.s32 	%r103, %r27, -14, %r102;
	add.s32 	%r33, %r103, 55;
	and.b32  	%r104, %r33, 96;
	setp.eq.s32 	%p10, %r104, 96;
	mov.u32 	%r283, %r5;
	@%p10 bra 	$L__BB1_23;
	add.s32 	%r280, %r5, -14;
	mul.lo.s32 	%r105, %r4, 196;
	mad.lo.s32 	%r106, %r1, 784, %r105;
	mad.lo.s32 	%r107, %r27, 14, %r106;
	add.s32 	%r279, %r107, %r5;
	shl.b32 	%r108, %r5, 2;
	mad.lo.s32 	%r109, %r4, 272, %r108;
	mov.u32 	%r110, shared_input;
	add.s32 	%r111, %r109, %r110;
	add.s32 	%r278, %r111, 4;
	shr.u32 	%r112, %r33, 5;
	add.s32 	%r113, %r112, 1;
	and.b32  	%r114, %r113, 3;
	neg.s32 	%r277, %r114;
	mov.u32 	%r281, %r5;
$L__BB1_21:
	.pragma "nounroll";
	shr.u32 	%r115, %r281, 1;
	mul.hi.u32 	%r116, %r115, -1840700269;
	shr.u32 	%r117, %r116, 2;
	mad.lo.s32 	%r118, %r117, 12, %r278;
	add.s32 	%r119, %r279, -14;
	mul.wide.u32 	%rd6, %r119, 4;
	add.s64 	%rd7, %rd2, %rd6;
	ld.global.nc.f32 	%f7, [%rd7];
	st.shared.f32 	[%r118], %f7;
	add.s32 	%r281, %r281, 32;
	add.s32 	%r280, %r280, 32;
	add.s32 	%r279, %r279, 32;
	add.s32 	%r278, %r278, 128;
	add.s32 	%r277, %r277, 1;
	setp.ne.s32 	%p11, %r277, 0;
	@%p11 bra 	$L__BB1_21;
	add.s32 	%r283, %r280, 14;
$L__BB1_23:
	setp.lt.u32 	%p12, %r33, 96;
	@%p12 bra 	$L__BB1_26;
	mul.lo.s32 	%r50, %r4, 68;
	mov.u32 	%r129, shared_input;
$L__BB1_25:
	shr.u32 	%r120, %r283, 1;
	mul.hi.u32 	%r121, %r120, -1840700269;
	shr.u32 	%r122, %r121, 2;
	mul.lo.s32 	%r123, %r122, 14;
	sub.s32 	%r124, %r283, %r123;
	add.s32 	%r125, %r32, %r283;
	mul.wide.u32 	%rd8, %r125, 4;
	add.s64 	%rd9, %rd2, %rd8;
	ld.global.nc.f32 	%f8, [%rd9];
	add.s32 	%r126, %r50, %r124;
	mad.lo.s32 	%r127, %r122, 17, %r126;
	shl.b32 	%r128, %r127, 2;
	add.s32 	%r130, %r129, %r128;
	st.shared.f32 	[%r130+4], %f8;
	add.s32 	%r131, %r283, 32;
	shr.u32 	%r132, %r131, 1;
	mul.hi.u32 	%r133, %r132, -1840700269;
	shr.u32 	%r134, %r133, 2;
	mul.lo.s32 	%r135, %r134, 14;
	sub.s32 	%r136, %r131, %r135;
	add.s32 	%r137, %r125, 32;
	mul.wide.u32 	%rd10, %r137, 4;
	add.s64 	%rd11, %rd2, %rd10;
	ld.global.nc.f32 	%f9, [%rd11];
	add.s32 	%r138, %r50, %r136;
	mad.lo.s32 	%r139, %r134, 17, %r138;
	shl.b32 	%r140, %r139, 2;
	add.s32 	%r141, %r129, %r140;
	st.shared.f32 	[%r141+4], %f9;
	add.s32 	%r142, %r283, 64;
	shr.u32 	%r143, %r142, 1;
	mul.hi.u32 	%r144, %r143, -1840700269;
	shr.u32 	%r145, %r144, 2;
	mul.lo.s32 	%r146, %r145, 14;
	sub.s32 	%r147, %r142, %r146;
	add.s32 	%r148, %r125, 64;
	mul.wide.u32 	%rd12, %r148, 4;
	add.s64 	%rd13, %rd2, %rd12;
	ld.global.nc.f32 	%f10, [%rd13];
	add.s32 	%r149, %r50, %r147;
	mad.lo.s32 	%r150, %r145, 17, %r149;
	shl.b32 	%r151, %r150, 2;
	add.s32 	%r152, %r129, %r151;
	st.shared.f32 	[%r152+4], %f10;
	add.s32 	%r153, %r283, 96;
	shr.u32 	%r154, %r153, 1;
	mul.hi.u32 	%r155, %r154, -1840700269;
	shr.u32 	%r156, %r155, 2;
	mul.lo.s32 	%r157, %r156, 14;
	sub.s32 	%r158, %r153, %r157;
	add.s32 	%r159, %r125, 96;
	mul.wide.u32 	%rd14, %r159, 4;
	add.s64 	%rd15, %rd2, %rd14;
	ld.global.nc.f32 	%f11, [%rd15];
	add.s32 	%r160, %r50, %r158;
	mad.lo.s32 	%r161, %r156, 17, %r160;
	shl.b32 	%r162, %r161, 2;
	add.s32 	%r163, %r129, %r162;
	st.shared.f32 	[%r163+4], %f11;
	add.s32 	%r283, %r283, 128;
	setp.lt.u32 	%p13, %r283, %r31;
	@%p13 bra 	$L__BB1_25;
$L__BB1_26:
	cvta.to.global.u64 	%rd26, %rd3;
	bar.sync 	0;
	mul.lo.s32 	%r75, %r4, 3;
	mul.lo.s32 	%r231, %r1, 1152;
	or.b32  	%r232, %r231, %r5;
	mul.wide.u32 	%rd27, %r232, 4;
	add.s64 	%rd28, %rd26, %rd27;
	ld.global.nc.f32 	%f17, [%rd28];
	ld.global.nc.f32 	%f18, [%rd28+128];
	ld.global.nc.f32 	%f19, [%rd28+256];
	ld.global.nc.f32 	%f20, [%rd28+384];
	add.s32 	%r233, %r232, 128;
	mul.wide.u32 	%rd29, %r233, 4;
	add.s64 	%rd30, %rd26, %rd29;
	ld.global.nc.f32 	%f21, [%rd30];
	add.s32 	%r234, %r232, 160;
	mul.wide.u32 	%rd31, %r234, 4;
	add.s64 	%rd32, %rd26, %rd31;
	ld.global.nc.f32 	%f22, [%rd32];
	add.s32 	%r235, %r232, 192;
	mul.wide.u32 	%rd33, %r235, 4;
	add.s64 	%rd34, %rd26, %rd33;
	ld.global.nc.f32 	%f23, [%rd34];
	add.s32 	%r236, %r232, 224;
	mul.wide.u32 	%rd35, %r236, 4;
	add.s64 	%rd36, %rd26, %rd35;
	ld.global.nc.f32 	%f24, [%rd36];
	add.s32 	%r237, %r232, 256;
	mul.wide.u32 	%rd37, %r237, 4;
	add.s64 	%rd38, %rd26, %rd37;
	ld.global.nc.f32 	%f25, [%rd38];
	shl.b32 	%r238, %r75, 2;
	mov.u32 	%r239, shared_input;
	add.s32 	%r240, %r239, %r238;
	ld.shared.f32 	%f26, [%r240];
	fma.rn.f32 	%f27, %f26, %f17, 0f00000000;
	ld.shared.f32 	%f28, [%r240+4];
	fma.rn.f32 	%f29, %f28, %f17, 0f00000000;
	fma.rn.f32 	%f30, %f28, %f18, %f27;
	ld.shared.f32 	%f31, [%r240+8];
	fma.rn.f32 	%f32, %f31, %f17, 0f00000000;
	fma.rn.f32 	%f33, %f31, %f18, %f29;
	fma.rn.f32 	%f34, %f31, %f19, %f30;
	ld.shared.f32 	%f35, [%r240+12];
	fma.rn.f32 	%f36, %f35, %f18, %f32;
	fma.rn.f32 	%f37, %f35, %f19, %f33;
	ld.shared.f32 	%f38, [%r240+16];
	fma.rn.f32 	%f39, %f38, %f19, %f36;
	ld.shared.f32 	%f40, [%r240+68];
	fma.rn.f32 	%f41, %f40, %f17, 0f00000000;
	fma.rn.f32 	%f42, %f40, %f20, %f34;
	ld.shared.f32 	%f43, [%r240+72];
	fma.rn.f32 	%f44, %f43, %f17, 0f00000000;
	fma.rn.f32 	%f45, %f43, %f18, %f41;
	fma.rn.f32 	%f46, %f43, %f20, %f37;
	fma.rn.f32 	%f47, %f43, %f21, %f42;
	ld.shared.f32 	%f48, [%r240+76];
	fma.rn.f32 	%f49, %f48, %f17, 0f00000000;
	fma.rn.f32 	%f50, %f48, %f18, %f44;
	fma.rn.f32 	%f51, %f48, %f19, %f45;
	fma.rn.f32 	%f52, %f48, %f20, %f39;
	fma.rn.f32 	%f53, %f48, %f21, %f46;
	fma.rn.f32 	%f54, %f48, %f22, %f47;
	ld.shared.f32 	%f55, [%r240+80];
	fma.rn.f32 	%f56, %f55, %f18, %f49;
	fma.rn.f32 	%f57, %f55, %f19, %f50;
	fma.rn.f32 	%f58, %f55, %f21, %f52;
	fma.rn.f32 	%f59, %f55, %f22, %f53;
	ld.shared.f32 	%f60, [%r240+84];
	fma.rn.f32 	%f61, %f60, %f19, %f56;
	fma.rn.f32 	%f62, %f60, %f22, %f58;
	ld.shared.f32 	%f63, [%r240+136];
	fma.rn.f32 	%f64, %f63, %f20, %f51;
	fma.rn.f32 	%f65, %f63, %f23, %f54;
	ld.shared.f32 	%f66, [%r240+140];
	fma.rn.f32 	%f67, %f66, %f20, %f57;
	fma.rn.f32 	%f68, %f66, %f21, %f64;
	fma.rn.f32 	%f69, %f66, %f23, %f59;
	fma.rn.f32 	%f70, %f66, %f24, %f65;
	ld.shared.f32 	%f71, [%r240+144];
	fma.rn.f32 	%f72, %f71, %f20, %f61;
	fma.rn.f32 	%f73, %f71, %f21, %f67;
	fma.rn.f32 	%f74, %f71, %f22, %f68;
	fma.rn.f32 	%f75, %f71, %f23, %f62;
	fma.rn.f32 	%f76, %f71, %f24, %f69;
	fma.rn.f32 	%f77, %f71, %f25, %f70;
	ld.shared.f32 	%f78, [%r240+148];
	fma.rn.f32 	%f79, %f78, %f21, %f72;
	fma.rn.f32 	%f80, %f78, %f22, %f73;
	fma.rn.f32 	%f81, %f78, %f24, %f75;
	fma.rn.f32 	%f82, %f78, %f25, %f76;
	ld.shared.f32 	%f83, [%r240+152];
	fma.rn.f32 	%f84, %f83, %f22, %f79;
	fma.rn.f32 	%f85, %f83, %f25, %f81;
	ld.shared.f32 	%f86, [%r240+204];
	fma.rn.f32 	%f87, %f86, %f23, %f74;
	ld.shared.f32 	%f88, [%r240+208];
	fma.rn.f32 	%f89, %f88, %f23, %f80;
	fma.rn.f32 	%f90, %f88, %f24, %f87;
	ld.shared.f32 	%f91, [%r240+212];
	fma.rn.f32 	%f92, %f91, %f23, %f84;
	fma.rn.f32 	%f93, %f91, %f24, %f89;
	fma.rn.f32 	%f94, %f91, %f25, %f90;
	ld.shared.f32 	%f95, [%r240+216];
	fma.rn.f32 	%f96, %f95, %f24, %f92;
	fma.rn.f32 	%f97, %f95, %f25, %f93;
	ld.shared.f32 	%f98, [%r240+220];
	fma.rn.f32 	%f99, %f98, %f25, %f96;
	add.s32 	%r241, %r232, 288;
	mul.wide.u32 	%rd39, %r241, 4;
	add.s64 	%rd40, %rd26, %rd39;
	ld.global.nc.f32 	%f100, [%rd40];
	ld.global.nc.f32 	%f101, [%rd40+128];
	ld.global.nc.f32 	%f102, [%rd40+256];
	add.s32 	%r242, %r232, 384;
	mul.wide.u32 	%rd41, %r242, 4;
	add.s64 	%rd42, %rd26, %rd41;
	ld.global.nc.f32 	%f103, [%rd42];
	add.s32 	%r243, %r232, 416;
	mul.wide.u32 	%rd43, %r243, 4;
	add.s64 	%rd44, %rd26, %rd43;
	ld.global.nc.f32 	%f104, [%rd44];
	add.s32 	%r244, %r232, 448;
	mul.wide.u32 	%rd45, %r244, 4;
	add.s64 	%rd46, %rd26, %rd45;
	ld.global.nc.f32 	%f105, [%rd46];
	add.s32 	%r245, %r232, 480;
	mul.wide.u32 	%rd47, %r245, 4;
	add.s64 	%rd48, %rd26, %rd47;
	ld.global.nc.f32 	%f106, [%rd48];
	add.s32 	%r246, %r232, 512;
	mul.wide.u32 	%rd49, %r246, 4;
	add.s64 	%rd50, %rd26, %rd49;
	ld.global.nc.f32 	%f107, [%rd50];
	add.s32 	%r247, %r232, 544;
	mul.wide.u32 	%rd51, %r247, 4;
	add.s64 	%rd52, %rd26, %rd51;
	ld.global.nc.f32 	%f108, [%rd52];
	ld.shared.f32 	%f109, [%r240+272];
	fma.rn.f32 	%f110, %f109, %f100, %f77;
	ld.shared.f32 	%f111, [%r240+276];
	fma.rn.f32 	%f112, %f111, %f100, %f82;
	fma.rn.f32 	%f113, %f111, %f101, %f110;
	ld.shared.f32 	%f114, [%r240+280];
	fma.rn.f32 	%f115, %f114, %f100, %f85;
	fma.rn.f32 	%f116, %f114, %f101, %f112;
	fma.rn.f32 	%f117, %f114, %f102, %f113;
	ld.shared.f32 	%f118, [%r240+284];
	fma.rn.f32 	%f119, %f118, %f101, %f115;
	fma.rn.f32 	%f120, %f118, %f102, %f116;
	ld.shared.f32 	%f121, [%r240+288];
	fma.rn.f32 	%f122, %f121, %f102, %f119;
	ld.shared.f32 	%f123, [%r240+340];
	fma.rn.f32 	%f124, %f123, %f100, %f94;
	fma.rn.f32 	%f125, %f123, %f103, %f117;
	ld.shared.f32 	%f126, [%r240+344];
	fma.rn.f32 	%f127, %f126, %f100, %f97;
	fma.rn.f32 	%f128, %f126, %f101, %f124;
	fma.rn.f32 	%f129, %f126, %f103, %f120;
	fma.rn.f32 	%f130, %f126, %f104, %f125;
	ld.shared.f32 	%f131, [%r240+348];
	fma.rn.f32 	%f132, %f131, %f100, %f99;
	fma.rn.f32 	%f133, %f131, %f101, %f127;
	fma.rn.f32 	%f134, %f131, %f102, %f128;
	fma.rn.f32 	%f135, %f131, %f103, %f122;
	fma.rn.f32 	%f136, %f131, %f104, %f129;
	fma.rn.f32 	%f137, %f131, %f105, %f130;
	ld.shared.f32 	%f138, [%r240+352];
	fma.rn.f32 	%f139, %f138, %f101, %f132;
	fma.rn.f32 	%f140, %f138, %f102, %f133;
	fma.rn.f32 	%f141, %f138, %f104, %f135;
	fma.rn.f32 	%f142, %f138, %f105, %f136;
	ld.shared.f32 	%f143, [%r240+356];
	fma.rn.f32 	%f144, %f143, %f102, %f139;
	fma.rn.f32 	%f145, %f143, %f105, %f141;
	ld.shared.f32 	%f146, [%r240+408];
	fma.rn.f32 	%f147, %f146, %f103, %f134;
	fma.rn.f32 	%f148, %f146, %f106, %f137;
	ld.shared.f32 	%f149, [%r240+412];
	fma.rn.f32 	%f150, %f149, %f103, %f140;
	fma.rn.f32 	%f151, %f149, %f104, %f147;
	fma.rn.f32 	%f152, %f149, %f106, %f142;
	fma.rn.f32 	%f153, %f149, %f107, %f148;
	ld.shared.f32 	%f154, [%r240+416];
	fma.rn.f32 	%f155, %f154, %f103, %f144;
	fma.rn.f32 	%f156, %f154, %f104, %f150;
	fma.rn.f32 	%f157, %f154, %f105, %f151;
	fma.rn.f32 	%f158, %f154, %f106, %f145;
	fma.rn.f32 	%f159, %f154, %f107, %f152;
	fma.rn.f32 	%f160, %f154, %f108, %f153;
	ld.shared.f32 	%f161, [%r240+420];
	fma.rn.f32 	%f162, %f161, %f104, %f155;
	fma.rn.f32 	%f163, %f161, %f105, %f156;
	fma.rn.f32 	%f164, %f161, %f107, %f158;
	fma.rn.f32 	%f165, %f161, %f108, %f159;
	ld.shared.f32 	%f166, [%r240+424];
	fma.rn.f32 	%f167, %f166, %f105, %f162;
	fma.rn.f32 	%f168, %f166, %f108, %f164;
	ld.shared.f32 	%f169, [%r240+476];
	fma.rn.f32 	%f170, %f169, %f106, %f157;
	ld.shared.f32 	%f171, [%r240+480];
	fma.rn.f32 	%f172, %f171, %f106, %f163;
	fma.rn.f32 	%f173, %f171, %f107, %f170;
	ld.shared.f32 	%f174, [%r240+484];
	fma.rn.f32 	%f175, %f174, %f106, %f167;
	fma.rn.f32 	%f176, %f174, %f107, %f172;
	fma.rn.f32 	%f177, %f174, %f108, %f173;
	ld.shared.f32 	%f178, [%r240+488];
	fma.rn.f32 	%f179, %f178, %f107, %f175;
	fma.rn.f32 	%f180, %f178, %f108, %f176;
	ld.shared.f32 	%f181, [%r240+492];
	fma.rn.f32 	%f182, %f181, %f108, %f179;
	add.s32 	%r248, %r232, 576;
	mul.wide.u32 	%rd53, %r248, 4;
	add.s64 	%rd54, %rd26, %rd53;
	ld.global.nc.f32 	%f183, [%rd54];
	ld.global.nc.f32 	%f184, [%rd54+128];
	add.s32 	%r249, %r232, 640;
	mul.wide.u32 	%rd55, %r249, 4;
	add.s64 	%rd56, %rd26, %rd55;
	ld.global.nc.f32 	%f185, [%rd56];
	add.s32 	%r250, %r232, 672;
	mul.wide.u32 	%rd57, %r250, 4;
	add.s64 	%rd58, %rd26, %rd57;
	ld.global.nc.f32 	%f186, [%rd58];
	add.s32 	%r251, %r232, 704;
	mul.wide.u32 	%rd59, %r251, 4;
	add.s64 	%rd60, %rd26, %rd59;
	ld.global.nc.f32 	%f187, [%rd60];
	add.s32 	%r252, %r232, 736;
	mul.wide.u32 	%rd61, %r252, 4;
	add.s64 	%rd62, %rd26, %rd61;
	ld.global.nc.f32 	%f188, [%rd62];
	add.s32 	%r253, %r232, 768;
	mul.wide.u32 	%rd63, %r253, 4;
	add.s64 	%rd64, %rd26, %rd63;
	ld.global.nc.f32 	%f189, [%rd64];
	add.s32 	%r254, %r232, 800;
	mul.wide.u32 	%rd65, %r254, 4;
	add.s64 	%rd66, %rd26, %rd65;
	ld.global.nc.f32 	%f190, [%rd66];
	add.s32 	%r255, %r232, 832;
	mul.wide.u32 	%rd67, %r255, 4;
	add.s64 	%rd68, %rd26, %rd67;
	ld.global.nc.f32 	%f191, [%rd68];
	ld.shared.f32 	%f192, [%r240+544];
	fma.rn.f32 	%f193, %f192, %f183, %f160;
	ld.shared.f32 	%f194, [%r240+548];
	fma.rn.f32 	%f195, %f194, %f183, %f165;
	fma.rn.f32 	%f196, %f194, %f184, %f193;
	ld.shared.f32 	%f197, [%r240+552];
	fma.rn.f32 	%f198, %f197, %f183, %f168;
	fma.rn.f32 	%f199, %f197, %f184, %f195;
	fma.rn.f32 	%f200, %f197, %f185, %f196;
	ld.shared.f32 	%f201, [%r240+556];
	fma.rn.f32 	%f202, %f201, %f184, %f198;
	fma.rn.f32 	%f203, %f201, %f185, %f199;
	ld.shared.f32 	%f204, [%r240+560];
	fma.rn.f32 	%f205, %f204, %f185, %f202;
	ld.shared.f32 	%f206, [%r240+612];
	fma.rn.f32 	%f207, %f206, %f183, %f177;
	fma.rn.f32 	%f208, %f206, %f186, %f200;
	ld.shared.f32 	%f209, [%r240+616];
	fma.rn.f32 	%f210, %f209, %f183, %f180;
	fma.rn.f32 	%f211, %f209, %f184, %f207;
	fma.rn.f32 	%f212, %f209, %f186, %f203;
	fma.rn.f32 	%f213, %f209, %f187, %f208;
	ld.shared.f32 	%f214, [%r240+620];
	fma.rn.f32 	%f215, %f214, %f183, %f182;
	fma.rn.f32 	%f216, %f214, %f184, %f210;
	fma.rn.f32 	%f217, %f214, %f185, %f211;
	fma.rn.f32 	%f218, %f214, %f186, %f205;
	fma.rn.f32 	%f219, %f214, %f187, %f212;
	fma.rn.f32 	%f220, %f214, %f188, %f213;
	ld.shared.f32 	%f221, [%r240+624];
	fma.rn.f32 	%f222, %f221, %f184, %f215;
	fma.rn.f32 	%f223, %f221, %f185, %f216;
	fma.rn.f32 	%f224, %f221, %f187, %f218;
	fma.rn.f32 	%f225, %f221, %f188, %f219;
	ld.shared.f32 	%f226, [%r240+628];
	fma.rn.f32 	%f227, %f226, %f185, %f222;
	fma.rn.f32 	%f228, %f226, %f188, %f224;
	ld.shared.f32 	%f229, [%r240+680];
	fma.rn.f32 	%f230, %f229, %f186, %f217;
	fma.rn.f32 	%f231, %f229, %f189, %f220;
	ld.shared.f32 	%f232, [%r240+684];
	fma.rn.f32 	%f233, %f232, %f186, %f223;
	fma.rn.f32 	%f234, %f232, %f187, %f230;
	fma.rn.f32 	%f235, %f232, %f189, %f225;
	fma.rn.f32 	%f236, %f232, %f190, %f231;
	ld.shared.f32 	%f237, [%r240+688];
	fma.rn.f32 	%f238, %f237, %f186, %f227;
	fma.rn.f32 	%f239, %f237, %f187, %f233;
	fma.rn.f32 	%f240, %f237, %f188, %f234;
	fma.rn.f32 	%f241, %f237, %f189, %f228;
	fma.rn.f32 	%f242, %f237, %f190, %f235;
	fma.rn.f32 	%f243, %f237, %f191, %f236;
	ld.shared.f32 	%f244, [%r240+692];
	fma.rn.f32 	%f245, %f244, %f187, %f238;
	fma.rn.f32 	%f246, %f244, %f188, %f239;
	fma.rn.f32 	%f247, %f244, %f190, %f241;
	fma.rn.f32 	%f248, %f244, %f191, %f242;
	ld.shared.f32 	%f249, [%r240+696];
	fma.rn.f32 	%f250, %f249, %f188, %f245;
	fma.rn.f32 	%f251, %f249, %f191, %f247;
	ld.shared.f32 	%f252, [%r240+748];
	fma.rn.f32 	%f253, %f252, %f189, %f240;
	ld.shared.f32 	%f254, [%r240+752];
	fma.rn.f32 	%f255, %f254, %f189, %f246;
	fma.rn.f32 	%f256, %f254, %f190, %f253;
	ld.shared.f32 	%f257, [%r240+756];
	fma.rn.f32 	%f258, %f257, %f189, %f250;
	fma.rn.f32 	%f259, %f257, %f190, %f255;
	fma.rn.f32 	%f260, %f257, %f191, %f256;
	ld.shared.f32 	%f261, [%r240+760];
	fma.rn.f32 	%f262, %f261, %f190, %f258;
	fma.rn.f32 	%f263, %f261, %f191, %f259;
	ld.shared.f32 	%f264, [%r240+764];
	fma.rn.f32 	%f265, %f264, %f191, %f262;
	add.s32 	%r256, %r232, 864;
	mul.wide.u32 	%rd69, %r256, 4;
	add.s64 	%rd70, %rd26, %rd69;
	ld.global.nc.f32 	%f266, [%rd70];
	add.s32 	%r257, %r232, 896;
	mul.wide.u32 	%rd71, %r257, 4;
	add.s64 	%rd72, %rd26, %rd71;
	ld.global.nc.f32 	%f267, [%rd72];
	add.s32 	%r258, %r232, 928;
	mul.wide.u32 	%rd73, %r258, 4;
	add.s64 	%rd74, %rd26, %rd73;
	ld.global.nc.f32 	%f268, [%rd74];
	add.s32 	%r259, %r232, 960;
	mul.wide.u32 	%rd75, %r259, 4;
	add.s64 	%rd76, %rd26, %rd75;
	ld.global.nc.f32 	%f269, [%rd76];
	add.s32 	%r260, %r232, 992;
	mul.wide.u32 	%rd77, %r260, 4;
	add.s64 	%rd78, %rd26, %rd77;
	ld.global.nc.f32 	%f270, [%rd78];
	add.s32 	%r261, %r232, 1024;
	mul.wide.u32 	%rd79, %r261, 4;
	add.s64 	%rd80, %rd26, %rd79;
	ld.global.nc.f32 	%f271, [%rd80];
	add.s32 	%r262, %r232, 1056;
	mul.wide.u32 	%rd81, %r262, 4;
	add.s64 	%rd82, %rd26, %rd81;
	ld.global.nc.f32 	%f272, [%rd82];
	add.s32 	%r263, %r232, 1088;
	mul.wide.u32 	%rd83, %r263, 4;
	add.s64 	%rd84, %rd26, %rd83;
	ld.global.nc.f32 	%f273, [%rd84];
	add.s32 	%r264, %r232, 1120;
	mul.wide.u32 	%rd85, %r264, 4;
	add.s64 	%rd86, %rd26, %rd85;
	ld.global.nc.f32 	%f274, [%rd86];
	ld.shared.f32 	%f275, [%r240+816];
	fma.rn.f32 	%f276, %f275, %f266, %f243;
	ld.shared.f32 	%f277, [%r240+820];
	fma.rn.f32 	%f278, %f277, %f266, %f248;
	fma.rn.f32 	%f279, %f277, %f267, %f276;
	ld.shared.f32 	%f280, [%r240+824];
	fma.rn.f32 	%f281, %f280, %f266, %f251;
	fma.rn.f32 	%f282, %f280, %f267, %f278;
	fma.rn.f32 	%f283, %f280, %f268, %f279;
	ld.shared.f32 	%f284, [%r240+828];
	fma.rn.f32 	%f285, %f284, %f267, %f281;
	fma.rn.f32 	%f286, %f284, %f268, %f282;
	ld.shared.f32 	%f287, [%r240+832];
	fma.rn.f32 	%f288, %f287, %f268, %f285;
	ld.shared.f32 	%f289, [%r240+884];
	fma.rn.f32 	%f290, %f289, %f266, %f260;
	fma.rn.f32 	%f291, %f289, %f269, %f283;
	ld.shared.f32 	%f292, [%r240+888];
	fma.rn.f32 	%f293, %f292, %f266, %f263;
	fma.rn.f32 	%f294, %f292, %f267, %f290;
	fma.rn.f32 	%f295, %f292, %f269, %f286;
	fma.rn.f32 	%f296, %f292, %f270, %f291;
	ld.shared.f32 	%f297, [%r240+892];
	fma.rn.f32 	%f298, %f297, %f266, %f265;
	fma.rn.f32 	%f299, %f297, %f267, %f293;
	fma.rn.f32 	%f300, %f297, %f268, %f294;
	fma.rn.f32 	%f301, %f297, %f269, %f288;
	fma.rn.f32 	%f302, %f297, %f270, %f295;
	fma.rn.f32 	%f303, %f297, %f271, %f296;
	ld.shared.f32 	%f304, [%r240+896];
	fma.rn.f32 	%f305, %f304, %f267, %f298;
	fma.rn.f32 	%f306, %f304, %f268, %f299;
	fma.rn.f32 	%f307, %f304, %f270, %f301;
	fma.rn.f32 	%f308, %f304, %f271, %f302;
	ld.shared.f32 	%f309, [%r240+900];
	fma.rn.f32 	%f310, %f309, %f268, %f305;
	fma.rn.f32 	%f311, %f309, %f271, %f307;
	ld.shared.f32 	%f312, [%r240+952];
	fma.rn.f32 	%f313, %f312, %f269, %f300;
	fma.rn.f32 	%f314, %f312, %f272, %f303;
	ld.shared.f32 	%f315, [%r240+956];
	fma.rn.f32 	%f316, %f315, %f269, %f306;
	fma.rn.f32 	%f317, %f315, %f270, %f313;
	fma.rn.f32 	%f318, %f315, %f272, %f308;
	fma.rn.f32 	%f319, %f315, %f273, %f314;
	ld.shared.f32 	%f320, [%r240+960];
	fma.rn.f32 	%f321, %f320, %f269, %f310;
	fma.rn.f32 	%f322, %f320, %f270, %f316;
	fma.rn.f32 	%f323, %f320, %f271, %f317;
	fma.rn.f32 	%f324, %f320, %f272, %f311;
	fma.rn.f32 	%f325, %f320, %f273, %f318;
	fma.rn.f32 	%f1, %f320, %f274, %f319;
	ld.shared.f32 	%f326, [%r240+964];
	fma.rn.f32 	%f327, %f326, %f270, %f321;
	fma.rn.f32 	%f328, %f326, %f271, %f322;
	fma.rn.f32 	%f329, %f326, %f273, %f324;
	fma.rn.f32 	%f2, %f326, %f274, %f325;
	ld.shared.f32 	%f330, [%r240+968];
	fma.rn.f32 	%f331, %f330, %f271, %f327;
	fma.rn.f32 	%f3, %f330, %f274, %f329;
	ld.shared.f32 	%f332, [%r240+1020];
	fma.rn.f32 	%f333, %f332, %f272, %f323;
	ld.shared.f32 	%f334, [%r240+1024];
	fma.rn.f32 	%f335, %f334, %f272, %f328;
	fma.rn.f32 	%f336, %f334, %f273, %f333;
	ld.shared.f32 	%f337, [%r240+1028];
	fma.rn.f32 	%f338, %f337, %f272, %f331;
	fma.rn.f32 	%f339, %f337, %f273, %f335;
	fma.rn.f32 	%f4, %f337, %f274, %f336;
	ld.shared.f32 	%f340, [%r240+1032];
	fma.rn.f32 	%f341, %f340, %f273, %f338;
	fma.rn.f32 	%f5, %f340, %f274, %f339;
	ld.shared.f32 	%f342, [%r240+1036];
	fma.rn.f32 	%f6, %f342, %f274, %f341;
	sub.s32 	%r265, 14, %r75;
	min.s32 	%r230, %r265, 3;
	setp.eq.s32 	%p20, %r230, 1;
	@%p20 bra 	$L__BB1_31;
	setp.eq.s32 	%p21, %r230, 2;
	@%p21 bra 	$L__BB1_30;
	setp.ne.s32 	%p22, %r230, 3;
	@%p22 bra 	$L__BB1_32;
	mad.lo.s32 	%r266, %r5, 196, %r75;
	mad.lo.s32 	%r267, %r2, 28, %r266;
	mul.wide.u32 	%rd87, %r267, 4;
	add.s64 	%rd88, %rd1, %rd87;
	atom.global.add.f32 	%f343, [%rd88], %f1;
	atom.global.add.f32 	%f344, [%rd88+4], %f2;
	atom.global.add.f32 	%f345, [%rd88+8], %f3;
	atom.global.add.f32 	%f346, [%rd88+56], %f4;
	atom.global.add.f32 	%f347, [%rd88+60], %f5;
	atom.global.add.f32 	%f348, [%rd88+64], %f6;
	bra.uni 	$L__BB1_32;
$L__BB1_30:
	mad.lo.s32 	%r268, %r5, 196, %r75;
	mad.lo.s32 	%r269, %r2, 28, %r268;
	mul.wide.u32 	%rd89, %r269, 4;
	add.s64 	%rd90, %rd1, %rd89;
	atom.global.add.f32 	%f349, [%rd90], %f1;
	atom.global.add.f32 	%f350, [%rd90+4], %f2;
	atom.global.add.f32 	%f351, [%rd90+56], %f4;
	atom.global.add.f32 	%f352, [%rd90+60], %f5;
	bra.uni 	$L__BB1_32;
$L__BB1_31:
	mad.lo.s32 	%r270, %r5, 196, %r75;
	mad.lo.s32 	%r271, %r2, 28, %r270;
	mul.wide.u32 	%rd91, %r271, 4;
	add.s64 	%rd92, %rd1, %rd91;
	atom.global.add.f32 	%f353, [%rd92], %f1;
	atom.global.add.f32 	%f354, [%rd92+56], %f4;
$L__BB1_32:
	ret;

}


// ===== COMPILED SASS (sm_100) =====

	.target	sm_100

	.elftype	@"ET_EXEC"


//--------------------- .note.nv.tkinfo           --------------------------
	.section	.note.nv.tkinfo,"",@"SHT_NOTE"
	.sectionflags	@"SHF_NOTE_NV_TKINFO"
	.tkinfo
        /*0018*/ 	.word	0x00000002
        /*0030*/ 	.string	""
        /*0030*/ 	.string	"ptxas"
        /*0030*/ 	.string	"Cuda compilation tools, release 13.0, V13.0.88"
        /*0030*/ 	.string	"Build cuda_13.0.r13.0/compiler.36424714_0"
        /*0030*/ 	.string	"-arch sm_100 -m 64 "



//--------------------- .note.nv.cuinfo           --------------------------
	.section	.note.nv.cuinfo,"",@"SHT_NOTE"
	.sectionflags	@"SHF_NOTE_NV_CUINFO"
        /*0018*/ 	.short	0x0002
        /*001a*/ 	.short	0x0064
        /*001c*/ 	.short	0x0082
	.zero		2


//--------------------- .nv.info                  --------------------------
	.section	.nv.info,"",@"SHT_CUDA_INFO"
	.align	4


	//----- nvinfo : EIATTR_REGCOUNT
	.align		4
        /*0000*/ 	.byte	0x04, 0x2f
        /*0002*/ 	.short	(.L_1 - .L_0)
	.align		4
.L_0:
        /*0004*/ 	.word	index@(default_function_kernel0)
        /*0008*/ 	.word	0x00000027


	//----- nvinfo : EIATTR_FRAME_SIZE
	.align		4
.L_1:
        /*000c*/ 	.byte	0x04, 0x11
        /*000e*/ 	.short	(.L_3 - .L_2)
	.align		4
.L_2:
        /*0010*/ 	.word	index@(default_function_kernel0)
        /*0014*/ 	.word	0x00000000


	//----- nvinfo : EIATTR_REGCOUNT
	.align		4
.L_3:
        /*0018*/ 	.byte	0x04, 0x2f
        /*001a*/ 	.short	(.L_5 - .L_4)
	.align		4
.L_4:
        /*001c*/ 	.word	index@(_Z6conv2dPfPKfS_)
        /*0020*/ 	.word	0x00000020


	//----- nvinfo : EIATTR_FRAME_SIZE
	.align		4
.L_5:
        /*0024*/ 	.byte	0x04, 0x11
        /*0026*/ 	.short	(.L_7 - .L_6)
	.align		4
.L_6:
        /*0028*/ 	.word	index@(_Z6conv2dPfPKfS_)
        /*002c*/ 	.word	0x00000000


	//----- nvinfo : EIATTR_MIN_STACK_SIZE
	.align		4
.L_7:
        /*0030*/ 	.byte	0x04, 0x12
        /*0032*/ 	.short	(.L_9 - .L_8)
	.align		4
.L_8:
        /*0034*/ 	.word	index@(_Z6conv2dPfPKfS_)
        /*0038*/ 	.word	0x00000000


	//----- nvinfo : EIATTR_MIN_STACK_SIZE
	.align		4
.L_9:
        /*003c*/ 	.byte	0x04, 0x12
        /*003e*/ 	.short	(.L_11 - .L_10)
	.align		4
.L_10:
        /*0040*/ 	.word	index@(default_function_kernel0)
        /*0044*/ 	.word	0x00000000
.L_11:


//--------------------- .nv.compat                --------------------------
	.section	.nv.compat,"",@"SHT_CUDA_COMPAT_INFO"
	.align	4
        /*0000*/ 	.byte	0x02, 0x09, 0x00, 0x00, 0x02, 0x02, 0x01, 0x00, 0x02, 0x05, 0x05, 0x00, 0x03, 0x07, 0x01, 0x01
        /*0010*/ 	.byte	0x02, 0x03, 0x00, 0x00, 0x02, 0x06, 0x01, 0x00, 0x04, 0x0b, 0x08, 0x00, 0x09, 0x00, 0x00, 0x00
        /*0020*/ 	.byte	0x00, 0x00, 0x00, 0x00


//--------------------- .nv.info._Z6conv2dPfPKfS_ --------------------------
	.section	.nv.info._Z6conv2dPfPKfS_,"",@"SHT_CUDA_INFO"
	.sectionflags	@""
	.align	4


	//----- nvinfo : EIATTR_CUDA_API_VERSION
	.align		4
        /*0000*/ 	.byte	0x04, 0x37
        /*0002*/ 	.short	(.L_13 - .L_12)
.L_12:
        /*0004*/ 	.word	0x00000082


	//----- nvinfo : EIATTR_KPARAM_INFO
	.align		4
.L_13:
        /*0008*/ 	.byte	0x04, 0x17
        /*000a*/ 	.short	(.L_15 - .L_14)
.L_14:
        /*000c*/ 	.word	0x00000000
        /*0010*/ 	.short	0x0002
        /*0012*/ 	.short	0x0010
        /*0014*/ 	.byte	0x00, 0xf5, 0x21, 0x00


	//----- nvinfo : EIATTR_KPARAM_INFO
	.align		4
.L_15:
        /*0018*/ 	.byte	0x04, 0x17
        /*001a*/ 	.short	(.L_17 - .L_16)
.L_16:
        /*001c*/ 	.word	0x00000000
        /*0020*/ 	.short	0x0001
        /*0022*/ 	.short	0x0008
        /*0024*/ 	.byte	0x00, 0xf5, 0x21, 0x00


	//----- nvinfo : EIATTR_KPARAM_INFO
	.align		4
.L_17:
        /*0028*/ 	.byte	0x04, 0x17
        /*002a*/ 	.short	(.L_19 - .L_18)
.L_18:
        /*002c*/ 	.word	0x00000000
        /*0030*/ 	.short	0x0000
        /*0032*/ 	.short	0x0000
        /*0034*/ 	.byte	0x00, 0xf5, 0x21, 0x00


	//----- nvinfo : EIATTR_SPARSE_MMA_MASK
	.align		4
.L_19:
        /*0038*/ 	.byte	0x03, 0x50
        /*003a*/ 	.short	0x0000


	//----- nvinfo : EIATTR_MAXREG_COUNT
	.align		4
        /*003c*/ 	.byte	0x03, 0x1b
        /*003e*/ 	.short	0x00ff


	//----- nvinfo : EIATTR_NUM_BARRIERS
	.align		4
        /*0040*/ 	.byte	0x02, 0x4c
        /*0042*/ 	.byte	0x01
	.zero		1


	//----- nvinfo : EIATTR_MERCURY_ISA_VERSION
	.align		4
        /*0044*/ 	.byte	0x03, 0x5f
        /*0046*/ 	.short	0x0101


	//----- nvinfo : EIATTR_VRC_CTA_INIT_COUNT
	.align		4
        /*0048*/ 	.byte	0x02, 0x4a
	.zero		1
	.zero		1


	//----- nvinfo : EIATTR_EXIT_INSTR_OFFSETS
	.align		4
        /*004c*/ 	.byte	0x04, 0x1c
        /*004e*/ 	.short	(.L_21 - .L_20)


	//   ....[0]....
.L_20:
        /*0050*/ 	.word	0x00002c50


	//   ....[1]....
        /*0054*/ 	.word	0x00002d00


	//   ....[2]....
        /*0058*/ 	.word	0x00002d90


	//   ....[3]....
        /*005c*/ 	.word	0x00002e00


	//----- nvinfo : EIATTR_CRS_STACK_SIZE
	.align		4
.L_21:
        /*0060*/ 	.byte	0x04, 0x1e
        /*0062*/ 	.short	(.L_23 - .L_22)
.L_22:
        /*0064*/ 	.word	0x00000000


	//----- nvinfo : EIATTR_CBANK_PARAM_SIZE
	.align		4
.L_23:
        /*0068*/ 	.byte	0x03, 0x19
        /*006a*/ 	.short	0x0018


	//----- nvinfo : EIATTR_PARAM_CBANK
	.align		4
        /*006c*/ 	.byte	0x04, 0x0a
        /*006e*/ 	.short	(.L_25 - .L_24)
	.align		4
.L_24:
        /*0070*/ 	.word	index@(.nv.constant0._Z6conv2dPfPKfS_)
        /*0074*/ 	.short	0x0380
        /*0076*/ 	.short	0x0018


	//----- nvinfo : EIATTR_SW_WAR
	.align		4
.L_25:
        /*0078*/ 	.byte	0x04, 0x36
        /*007a*/ 	.short	(.L_27 - .L_26)
.L_26:
        /*007c*/ 	.word	0x00000008
.L_27:


//--------------------- .nv.info.default_function_kernel0 --------------------------
	.section	.nv.info.default_function_kernel0,"",@"SHT_CUDA_INFO"
	.sectionflags	@""
	.align	4


	//----- nvinfo : EIATTR_CUDA_API_VERSION
	.align		4
        /*0000*/ 	.byte	0x04, 0x37
        /*0002*/ 	.short	(.L_29 - .L_28)
.L_28:
        /*0004*/ 	.word	0x00000082


	//----- nvinfo : EIATTR_KPARAM_INFO
	.align		4
.L_29:
        /*0008*/ 	.byte	0x04, 0x17
        /*000a*/ 	.short	(.L_31 - .L_30)
.L_30:
        /*000c*/ 	.word	0x00000000
        /*0010*/ 	.short	0x0002
        /*0012*/ 	.short	0x0010
        /*0014*/ 	.byte	0x00, 0xf5, 0x21, 0x00


	//----- nvinfo : EIATTR_KPARAM_INFO
	.align		4
.L_31:
        /*0018*/ 	.byte	0x04, 0x17
        /*001a*/ 	.short	(.L_33 - .L_32)
.L_32:
        /*001c*/ 	.word	0x00000000
        /*0020*/ 	.short	0x0001
        /*0022*/ 	.short	0x0008
        /*0024*/ 	.byte	0x00, 0xf5, 0x21, 0x00


	//----- nvinfo : EIATTR_KPARAM_INFO
	.align		4
.L_33:
        /*0028*/ 	.byte	0x04, 0x17
        /*002a*/ 	.short	(.L_35 - .L_34)
.L_34:
        /*002c*/ 	.word	0x00000000
        /*0030*/ 	.short	0x0000
        /*0032*/ 	.short	0x0000
        /*0034*/ 	.byte	0x00, 0xf5, 0x21, 0x00


	//----- nvinfo : EIATTR_SPARSE_MMA_MASK
	.align		4
.L_35:
        /*0038*/ 	.byte	0x03, 0x50
        /*003a*/ 	.short	0x0000


	//----- nvinfo : EIATTR_MAXREG_COUNT
	.align		4
        /*003c*/ 	.byte	0x03, 0x1b
        /*003e*/ 	.short	0x00ff


	//----- nvinfo : EIATTR_NUM_BARRIERS
	.align		4
        /*0040*/ 	.byte	0x02, 0x4c
        /*0042*/ 	.byte	0x01
	.zero		1


	//----- nvinfo : EIATTR_MERCURY_ISA_VERSION
	.align		4
        /*0044*/ 	.byte	0x03, 0x5f
        /*0046*/ 	.short	0x0101


	//----- nvinfo : EIATTR_VRC_CTA_INIT_COUNT
	.align		4
        /*0048*/ 	.byte	0x02, 0x4a
	.zero		1
	.zero		1


	//----- nvinfo : EIATTR_EXIT_INSTR_OFFSETS
	.align		4
        /*004c*/ 	.byte	0x04, 0x1c
        /*004e*/ 	.short	(.L_37 - .L_36)


	//   ....[0]....
.L_36:
        /*0050*/ 	.word	0x00006250


	//----- nvinfo : EIATTR_CRS_STACK_SIZE
	.align		4
.L_37:
        /*0054*/ 	.byte	0x04, 0x1e
        /*0056*/ 	.short	(.L_39 - .L_38)
.L_38:
        /*0058*/ 	.word	0x00000000


	//----- nvinfo : EIATTR_CBANK_PARAM_SIZE
	.align		4
.L_39:
        /*005c*/ 	.byte	0x03, 0x19
        /*005e*/ 	.short	0x0018


	//----- nvinfo : EIATTR_PARAM_CBANK
	.align		4
        /*0060*/ 	.byte	0x04, 0x0a
        /*0062*/ 	.short	(.L_41 - .L_40)
	.align		4
.L_40:
        /*0064*/ 	.word	index@(.nv.constant0.default_function_kernel0)
        /*0068*/ 	.short	0x0380
        /*006a*/ 	.short	0x0018


	//----- nvinfo : EIATTR_SW_WAR
	.align		4
.L_41:
        /*006c*/ 	.byte	0x04, 0x36
        /*006e*/ 	.short	(.L_43 - .L_42)
.L_42:
        /*0070*/ 	.word	0x00000008
.L_43:


//--------------------- .nv.callgraph             --------------------------
	.section	.nv.callgraph,"",@"SHT_CUDA_CALLGRAPH"
	.align	4
	.sectionentsize	8
	.align		4
        /*0000*/ 	.word	0x00000000
	.align		4
        /*0004*/ 	.word	0xffffffff
	.align		4
        /*0008*/ 	.word	0x00000000
	.align		4
        /*000c*/ 	.word	0xfffffffe
	.align		4
        /*0010*/ 	.word	0x00000000
	.align		4
        /*0014*/ 	.word	0xfffffffd
	.align		4
        /*0018*/ 	.word	0x00000000
	.align		4
        /*001c*/ 	.word	0xfffffffc


//--------------------- .text._Z6conv2dPfPKfS_    --------------------------
	.section	.text._Z6conv2dPfPKfS_,"ax",@progbits
	.align	128
        .global         _Z6conv2dPfPKfS_
        .type           _Z6conv2dPfPKfS_,@function
        .size           _Z6conv2dPfPKfS_,(.L_x_105 - _Z6conv2dPfPKfS_)
        .other          _Z6conv2dPfPKfS_,@"STO_CUDA_ENTRY STV_DEFAULT"
_Z6conv2dPfPKfS_:
.text._Z6conv2dPfPKfS_:
[----:B------:R-:W-:Y:S01]  /*0000*/  LDC R1, c[0x0][0x37c] ;  /* 0x0000df00ff017b82 */ /* 0x000fe20000000800 */
[----:B------:R-:W0:Y:S01]  /*0010*/  S2R R3, SR_TID.X ;  /* 0x0000000000037919 */ /* 0x000e220000002100 */
[----:B------:R-:W-:Y:S01]  /*0020*/  BSSY.RECONVERGENT B0, `(.L_x_0) ;  /* 0x0000046000007945 */ /* 0x000fe20003800200 */
[----:B------:R-:W1:Y:S01]  /*0030*/  S2R R5, SR_CTAID.X ;  /* 0x0000000000057919 */ /* 0x000e620000002500 */
[----:B0-----:R-:W-:Y:S02]  /*0040*/  ISETP.GT.U32.AND P0, PT, R3, 0x10f, PT ;  /* 0x0000010f0300780c */ /* 0x001fe40003f04070 */
[----:B------:R-:W-:Y:S01]  /*0050*/  SHF.R.U32.HI R7, RZ, 0x5, R3 ;  /* 0x00000005ff077819 */ /* 0x000fe20000011603 */
[----:B-1----:R-:W-:Y:S01]  /*0060*/  IMAD.HI.U32 R4, R5, -0x6db6db6d, RZ ;  /* 0x9249249305047827 */ /* 0x002fe200078e00ff */
[----:B------:R-:W-:-:S04]  /*0070*/  LOP3.LUT R0, R3, 0x1f, RZ, 0xc0, !PT ;  /* 0x0000001f03007812 */ /* 0x000fc800078ec0ff */
[----:B------:R-:W-:-:S05]  /*0080*/  SHF.R.U32.HI R4, RZ, 0x2, R4 ;  /* 0x00000002ff047819 */ /* 0x000fca0000011604 */
[----:B------:R-:W-:Y:S01]  /*0090*/  IMAD R2, R4, -0x7, R5 ;  /* 0xfffffff904027824 */ /* 0x000fe200078e0205 */
[----:B------:R-:W-:Y:S06]  /*00a0*/  @P0 BRA `(.L_x_1) ;  /* 0x0000000000f40947 */ /* 0x000fec0003800000 */
[----:B------:R-:W0:Y:S01]  /*00b0*/  LDC R6, c[0x0][0x360] ;  /* 0x0000d800ff067b82 */ /* 0x000e220000000800 */
[----:B------:R-:W-:Y:S01]  /*00c0*/  BSSY.RECONVERGENT B1, `(.L_x_2) ;  /* 0x000002b000017945 */ /* 0x000fe20003800200 */
[----:B0-----:R-:W0:Y:S01]  /*00d0*/  I2F.U32.RP R12, R6 ;  /* 0x00000006000c7306 */ /* 0x001e220000209000 */
[----:B------:R-:W-:Y:S02]  /*00e0*/  IADD3 R5, PT, PT, R3, R6, RZ ;  /* 0x0000000603057210 */ /* 0x000fe40007ffe0ff */
[----:B------:R-:W-:Y:S02]  /*00f0*/  ISETP.NE.U32.AND P2, PT, R6, RZ, PT ;  /* 0x000000ff0600720c */ /* 0x000fe40003f45070 */
[C---:B------:R-:W-:Y:S02]  /*0100*/  ISETP.GE.U32.AND P0, PT, R5.reuse, 0x110, PT ;  /* 0x000001100500780c */ /* 0x040fe40003f06070 */
[----:B------:R-:W-:Y:S02]  /*0110*/  VIMNMX.U32 R10, PT, PT, R5, 0x110, !PT ;  /* 0x00000110050a7848 */ /* 0x000fe40007fe0000 */
[----:B------:R-:W-:-:S04]  /*0120*/  SEL R11, RZ, 0x1, P0 ;  /* 0x00000001ff0b7807 */ /* 0x000fc80000000000 */
[----:B------:R-:W-:Y:S01]  /*0130*/  IADD3 R5, PT, PT, R10, -R5, -R11 ;  /* 0x800000050a057210 */ /* 0x000fe20007ffe80b */
[----:B0-----:R-:W0:Y:S02]  /*0140*/  MUFU.RCP R12, R12 ;  /* 0x0000000c000c7308 */ /* 0x001e240000001000 */
[----:B0-----:R-:W-:-:S06]  /*0150*/  IADD3 R8, PT, PT, R12, 0xffffffe, RZ ;  /* 0x0ffffffe0c087810 */ /* 0x001fcc0007ffe0ff */
[----:B------:R0:W1:Y:S02]  /*0160*/  F2I.FTZ.U32.TRUNC.NTZ R9, R8 ;  /* 0x0000000800097305 */ /* 0x000064000021f000 */
[----:B0-----:R-:W-:Y:S01]  /*0170*/  HFMA2 R8, -RZ, RZ, 0, 0 ;  /* 0x00000000ff087431 */ /* 0x001fe200000001ff */
[----:B-1----:R-:W-:-:S05]  /*0180*/  IADD3 R13, PT, PT, RZ, -R9, RZ ;  /* 0x80000009ff0d7210 */ /* 0x002fca0007ffe0ff */
[----:B------:R-:W-:-:S04]  /*0190*/  IMAD R13, R13, R6, RZ ;  /* 0x000000060d0d7224 */ /* 0x000fc800078e02ff */
[----:B------:R-:W-:-:S06]  /*01a0*/  IMAD.HI.U32 R12, R9, R13, R8 ;  /* 0x0000000d090c7227 */ /* 0x000fcc00078e0008 */
[----:B------:R-:W-:-:S05]  /*01b0*/  IMAD.HI.U32 R12, R12, R5, RZ ;  /* 0x000000050c0c7227 */ /* 0x000fca00078e00ff */
[----:B------:R-:W-:-:S05]  /*01c0*/  IADD3 R8, PT, PT, -R12, RZ, RZ ;  /* 0x000000ff0c087210 */ /* 0x000fca0007ffe1ff */
[----:B------:R-:W-:-:S05]  /*01d0*/  IMAD R5, R6, R8, R5 ;  /* 0x0000000806057224 */ /* 0x000fca00078e0205 */
[----:B------:R-:W-:-:S13]  /*01e0*/  ISETP.GE.U32.AND P0, PT, R5, R6, PT ;  /* 0x000000060500720c */ /* 0x000fda0003f06070 */
[-C--:B------:R-:W-:Y:S02]  /*01f0*/  @P0 IADD3 R5, PT, PT, R5, -R6.reuse, RZ ;  /* 0x8000000605050210 */ /* 0x080fe40007ffe0ff */
[----:B------:R-:W-:Y:S02]  /*0200*/  @P0 IADD3 R12, PT, PT, R12, 0x1, RZ ;  /* 0x000000010c0c0810 */ /* 0x000fe40007ffe0ff */
[----:B------:R-:W-:-:S13]  /*0210*/  ISETP.GE.U32.AND P1, PT, R5, R6, PT ;  /* 0x000000060500720c */ /* 0x000fda0003f26070 */
[----:B------:R-:W-:Y:S02]  /*0220*/  @P1 IADD3 R12, PT, PT, R12, 0x1, RZ ;  /* 0x000000010c0c1810 */ /* 0x000fe40007ffe0ff */
[----:B------:R-:W-:-:S04]  /*0230*/  @!P2 LOP3.LUT R12, RZ, R6, RZ, 0x33, !PT ;  /* 0x00000006ff0ca212 */ /* 0x000fc800078e33ff */
[----:B------:R-:W-:-:S04]  /*0240*/  IADD3 R11, PT, PT, R11, R12, RZ ;  /* 0x0000000c0b0b7210 */ /* 0x000fc80007ffe0ff */
[C---:B------:R-:W-:Y:S02]  /*0250*/  LOP3.LUT R5, R11.reuse, 0x3, RZ, 0xc0, !PT ;  /* 0x000000030b057812 */ /* 0x040fe400078ec0ff */
[----:B------:R-:W-:Y:S02]  /*0260*/  ISETP.GE.U32.AND P1, PT, R11, 0x3, PT ;  /* 0x000000030b00780c */ /* 0x000fe40003f26070 */
[----:B------:R-:W-:Y:S02]  /*0270*/  ISETP.NE.AND P0, PT, R5, 0x3, PT ;  /* 0x000000030500780c */ /* 0x000fe40003f05270 */
[----:B------:R-:W-:-:S11]  /*0280*/  MOV R5, R3 ;  /* 0x0000000300057202 */ /* 0x000fd60000000f00 */
[----:B------:R-:W-:Y:S05]  /*0290*/  @!P0 BRA `(.L_x_3) ;  /* 0x0000000000348947 */ /* 0x000fea0003800000 */
[----:B------:R-:W0:Y:S01]  /*02a0*/  S2UR UR5, SR_CgaCtaId ;  /* 0x00000000000579c3 */ /* 0x000e220000008800 */
[----:B------:R-:W-:Y:S01]  /*02b0*/  IADD3 R11, PT, PT, R11, 0x1, RZ ;  /* 0x000000010b0b7810 */ /* 0x000fe20007ffe0ff */
[----:B------:R-:W-:-:S03]  /*02c0*/  UMOV UR4, 0x400 ;  /* 0x0000040000047882 */ /* 0x000fc60000000000 */
[----:B------:R-:W-:-:S05]  /*02d0*/  LOP3.LUT R11, R11, 0x3, RZ, 0xc0, !PT ;  /* 0x000000030b0b7812 */ /* 0x000fca00078ec0ff */
[C---:B------:R-:W-:Y:S01]  /*02e0*/  IMAD R5, R11.reuse, R6, R3 ;  /* 0x000000060b057224 */ /* 0x040fe200078e0203 */
[----:B------:R-:W-:Y:S01]  /*02f0*/  IADD3 R11, PT, PT, -R11, RZ, RZ ;  /* 0x000000ff0b0b7210 */ /* 0x000fe20007ffe1ff */
[----:B0-----:R-:W-:-:S06]  /*0300*/  ULEA UR4, UR5, UR4, 0x18 ;  /* 0x0000000405047291 */ /* 0x001fcc000f8ec0ff */
[----:B------:R-:W-:-:S07]  /*0310*/  LEA R9, R3, UR4, 0x2 ;  /* 0x0000000403097c11 */ /* 0x000fce000f8e10ff */
.L_x_4:
[----:B------:R-:W-:Y:S01]  /*0320*/  IADD3 R11, PT, PT, R11, 0x1, RZ ;  /* 0x000000010b0b7810 */ /* 0x000fe20007ffe0ff */
[----:B------:R0:W-:Y:S03]  /*0330*/  STS [R9], RZ ;  /* 0x000000ff09007388 */ /* 0x0001e60000000800 */
[----:B------:R-:W-:Y:S02]  /*0340*/  ISETP.NE.AND P0, PT, R11, RZ, PT ;  /* 0x000000ff0b00720c */ /* 0x000fe40003f05270 */
[----:B0-----:R-:W-:-:S11]  /*0350*/  LEA R9, R6, R9, 0x2 ;  /* 0x0000000906097211 */ /* 0x001fd600078e10ff */
[----:B------:R-:W-:Y:S05]  /*0360*/  @P0 BRA `(.L_x_4) ;  /* 0xfffffffc00ec0947 */ /* 0x000fea000383ffff */
.L_x_3:
[----:B------:R-:W-:Y:S05]  /*0370*/  BSYNC.RECONVERGENT B1 ;  /* 0x0000000000017941 */ /* 0x000fea0003800200 */
.L_x_2:
[----:B------:R-:W-:Y:S05]  /*0380*/  @!P1 BRA `(.L_x_1) ;  /* 0x00000000003c9947 */ /* 0x000fea0003800000 */
[----:B------:R-:W0:Y:S01]  /*0390*/  S2UR UR5, SR_CgaCtaId ;  /* 0x00000000000579c3 */ /* 0x000e220000008800 */
[----:B------:R-:W-:Y:S02]  /*03a0*/  UMOV UR4, 0x400 ;  /* 0x0000040000047882 */ /* 0x000fe40000000000 */
[----:B0-----:R-:W-:-:S06]  /*03b0*/  ULEA UR4, UR5, UR4, 0x18 ;  /* 0x0000000405047291 */ /* 0x001fcc000f8ec0ff */
[----:B------:R-:W-:-:S07]  /*03c0*/  LEA R9, R5, UR4, 0x2 ;  /* 0x0000000405097c11 */ /* 0x000fce000f8e10ff */
.L_x_5:
[CC--:B-1----:R-:W-:Y:S01]  /*03d0*/  LEA R8, R6.reuse, R9.reuse, 0x2 ;  /* 0x0000000906087211 */ /* 0x0c2fe200078e10ff */
[C---:B------:R-:W-:Y:S01]  /*03e0*/  IMAD R11, R6.reuse, 0xc, R9 ;  /* 0x0000000c060b7824 */ /* 0x040fe200078e0209 */
[C---:B------:R-:W-:Y:S01]  /*03f0*/  LEA R10, R6.reuse, R9, 0x3 ;  /* 0x00000009060a7211 */ /* 0x040fe200078e18ff */
[----:B------:R0:W-:Y:S01]  /*0400*/  STS [R9], RZ ;  /* 0x000000ff09007388 */ /* 0x0001e20000000800 */
[----:B------:R-:W-:-:S03]  /*0410*/  LEA R5, R6, R5, 0x2 ;  /* 0x0000000506057211 */ /* 0x000fc600078e10ff */
[----:B------:R1:W-:Y:S01]  /*0420*/  STS [R8], RZ ;  /* 0x000000ff08007388 */ /* 0x0003e20000000800 */
[----:B------:R-:W-:-:S03]  /*0430*/  ISETP.GE.U32.AND P0, PT, R5, 0x110, PT ;  /* 0x000001100500780c */ /* 0x000fc60003f06070 */
[----:B------:R1:W-:Y:S01]  /*0440*/  STS [R10], RZ ;  /* 0x000000ff0a007388 */ /* 0x0003e20000000800 */
[----:B0-----:R-:W-:-:S03]  /*0450*/  LEA R9, R6, R9, 0x4 ;  /* 0x0000000906097211 */ /* 0x001fc600078e20ff */
[----:B------:R1:W-:Y:S06]  /*0460*/  STS [R11], RZ ;  /* 0x000000ff0b007388 */ /* 0x0003ec0000000800 */
[----:B------:R-:W-:Y:S05]  /*0470*/  @!P0 BRA `(.L_x_5) ;  /* 0xfffffffc00d48947 */ /* 0x000fea000383ffff */
.L_x_1:
[----:B------:R-:W-:Y:S05]  /*0480*/  BSYNC.RECONVERGENT B0 ;  /* 0x0000000000007941 */ /* 0x000fea0003800200 */
.L_x_0:
[----:B------:R-:W-:Y:S01]  /*0490*/  BAR.SYNC.DEFER_BLOCKING 0x0 ;  /* 0x0000000000007b1d */ /* 0x000fe20000010000 */
[C---:B------:R-:W-:Y:S02]  /*04a0*/  ISETP.NE.AND P0, PT, R2.reuse, RZ, PT ;  /* 0x000000ff0200720c */ /* 0x040fe40003f05270 */
[----:B------:R-:W-:-:S03]  /*04b0*/  SHF.L.U32 R5, R2, 0x1, RZ ;  /* 0x0000000102057819 */ /* 0x000fc600000006ff */
[----:B------:R-:W0:Y:S01]  /*04c0*/  LDCU.64 UR6, c[0x0][0x358] ;  /* 0x00006b00ff0677ac */ /* 0x000e220008000a00 */
[C---:B-1----:R-:W-:Y:S01]  /*04d0*/  VIMNMX.U32 R10, PT, PT, R5.reuse, 0x1, !PT ;  /* 0x00000001050a7848 */ /* 0x042fe20007fe0000 */
[----:B------:R-:W-:Y:S01]  /*04e0*/  BSSY.RECONVERGENT B0, `(.L_x_6) ;  /* 0x00000de000007945 */ /* 0x000fe20003800200 */
[----:B------:R-:W-:Y:S02]  /*04f0*/  VIMNMX.U32 R9, PT, PT, R5, 0xb, PT ;  /* 0x0000000b05097848 */ /* 0x000fe40003fe0000 */
[----:B------:R-:W-:Y:S02]  /*0500*/  IADD3 R5, PT, PT, R10, -0x1, RZ ;  /* 0xffffffff0a057810 */ /* 0x000fe40007ffe0ff */
[----:B------:R-:W-:Y:S01]  /*0510*/  IADD3 R6, PT, PT, R9, 0x3, RZ ;  /* 0x0000000309067810 */ /* 0x000fe20007ffe0ff */
[----:B------:R-:W-:Y:S06]  /*0520*/  @P0 BRA `(.L_x_7) ;  /* 0x0000000400b80947 */ /* 0x000fec0003800000 */
[----:B------:R-:W-:Y:S01]  /*0530*/  ISETP.GE.U32.AND P0, PT, R3, 0x80, PT ;  /* 0x000000800300780c */ /* 0x000fe20003f06070 */
[----:B------:R-:W-:-:S12]  /*0540*/  BSSY.RECONVERGENT B1, `(.L_x_8) ;  /* 0x000006b000017945 */ /* 0x000fd80003800200 */
[----:B------:R-:W-:Y:S05]  /*0550*/  @P0 BRA `(.L_x_9) ;  /* 0x0000000400a40947 */ /* 0x000fea0003800000 */
[----:B------:R-:W-:-:S05]  /*0560*/  IADD3 R5, PT, PT, -R5, R6, RZ ;  /* 0x0000000605057210 */ /* 0x000fca0007ffe1ff */
[----:B------:R-:W-:-:S05]  /*0570*/  IMAD R5, R5, 0xe, RZ ;  /* 0x0000000e05057824 */ /* 0x000fca00078e02ff */
[----:B------:R-:W-:-:S13]  /*0580*/  ISETP.GE.U32.AND P0, PT, R0, R5, PT ;  /* 0x000000050000720c */ /* 0x000fda0003f06070 */
[----:B------:R-:W-:Y:S05]  /*0590*/  @P0 BRA `(.L_x_9) ;  /* 0x0000000400940947 */ /* 0x000fea0003800000 */
[----:B------:R-:W-:Y:S01]  /*05a0*/  IMAD R9, R9, 0xe, -R0 ;  /* 0x0000000e09097824 */ /* 0x000fe200078e0a00 */
[----:B------:R-:W-:Y:S01]  /*05b0*/  LEA R11, R4, R7, 0x2 ;  /* 0x00000007040b7211 */ /* 0x000fe200078e10ff */
[----:B------:R-:W-:Y:S01]  /*05c0*/  BSSY.RECONVERGENT B2, `(.L_x_10) ;  /* 0x000002a000027945 */ /* 0x000fe20003800200 */
[----:B------:R-:W-:Y:S01]  /*05d0*/  MOV R16, R0 ;  /* 0x0000000000107202 */ /* 0x000fe20000000f00 */
[----:B------:R-:W-:-:S05]  /*05e0*/  IMAD R9, R10, -0xe, R9 ;  /* 0xfffffff20a097824 */ /* 0x000fca00078e0209 */
[----:B------:R-:W-:Y:S01]  /*05f0*/  IADD3 R12, PT, PT, R9, 0x37, RZ ;  /* 0x00000037090c7810 */ /* 0x000fe20007ffe0ff */
[----:B------:R-:W-:-:S03]  /*0600*/  HFMA2 R9, -RZ, RZ, 0, 8.3446502685546875e-07 ;  /* 0x0000000eff097431 */ /* 0x000fc600000001ff */
[----:B------:R-:W-:-:S04]  /*0610*/  LOP3.LUT R6, R12, 0x60, RZ, 0xc0, !PT ;  /* 0x000000600c067812 */ /* 0x000fc800078ec0ff */
[----:B------:R-:W-:Y:S01]  /*0620*/  ISETP.NE.AND P0, PT, R6, 0x60, PT ;  /* 0x000000600600780c */ /* 0x000fe20003f05270 */
[----:B------:R-:W-:-:S04]  /*0630*/  IMAD R6, R10, R9, -0xe ;  /* 0xfffffff20a067424 */ /* 0x000fc800078e0209 */
[----:B------:R-:W-:-:S08]  /*0640*/  IMAD R6, R11, 0xc4, R6 ;  /* 0x000000c40b067824 */ /* 0x000fd000078e0206 */
[----:B------:R-:W-:Y:S05]  /*0650*/  @!P0 BRA `(.L_x_11) ;  /* 0x0000000000808947 */ /* 0x000fea0003800000 */
[----:B------:R-:W1:Y:S01]  /*0660*/  S2UR UR5, SR_CgaCtaId ;  /* 0x00000000000579c3 */ /* 0x000e620000008800 */
[----:B------:R-:W-:Y:S01]  /*0670*/  UMOV UR4, 0x400 ;  /* 0x0000040000047882 */ /* 0x000fe20000000000 */
[----:B------:R-:W-:Y:S01]  /*0680*/  IMAD R14, R7, 0x44, R0 ;  /* 0x00000044070e7824 */ /* 0x000fe200078e0200 */
[----:B------:R-:W-:Y:S01]  /*0690*/  LEA.HI R13, R12, 0x1, RZ, 0x1b ;  /* 0x000000010c0d7811 */ /* 0x000fe200078fd8ff */
[----:B------:R-:W-:Y:S01]  /*06a0*/  IMAD R11, R11, 0xe, R10 ;  /* 0x0000000e0b0b7824 */ /* 0x000fe200078e020a */
[----:B------:R-:W-:Y:S01]  /*06b0*/  BSSY.RECONVERGENT B3, `(.L_x_12) ;  /* 0x0000019000037945 */ /* 0x000fe20003800200 */
[----:B------:R-:W-:Y:S02]  /*06c0*/  IADD3 R16, PT, PT, R0, -0xe, RZ ;  /* 0xfffffff200107810 */ /* 0x000fe40007ffe0ff */
[----:B------:R-:W2:Y:S01]  /*06d0*/  LDC.64 R8, c[0x0][0x380] ;  /* 0x0000e000ff087b82 */ /* 0x000ea20000000a00 */
[----:B------:R-:W-:Y:S02]  /*06e0*/  LOP3.LUT R13, R13, 0x3, RZ, 0xc0, !PT ;  /* 0x000000030d0d7812 */ /* 0x000fe400078ec0ff */
[----:B------:R-:W-:-:S02]  /*06f0*/  MOV R17, R0 ;  /* 0x0000000000117202 */ /* 0x000fc40000000f00 */
[----:B------:R-:W-:Y:S01]  /*0700*/  IADD3 R15, PT, PT, -R13, RZ, RZ ;  /* 0x000000ff0d0f7210 */ /* 0x000fe20007ffe1ff */
[----:B-1----:R-:W-:-:S06]  /*0710*/  ULEA UR4, UR5, UR4, 0x18 ;  /* 0x0000000405047291 */ /* 0x002fcc000f8ec0ff */
[----:B------:R-:W-:Y:S01]  /*0720*/  LEA R10, R14, UR4, 0x2 ;  /* 0x000000040e0a7c11 */ /* 0x000fe2000f8e10ff */
[----:B------:R-:W-:-:S03]  /*0730*/  IMAD R14, R11, 0xe, R0 ;  /* 0x0000000e0b0e7824 */ /* 0x000fc600078e0200 */
[----:B------:R-:W-:-:S07]  /*0740*/  IADD3 R13, PT, PT, R10, 0x48, RZ ;  /* 0x000000480a0d7810 */ /* 0x000fce0007ffe0ff */
.L_x_13:
[----:B-1----:R-:W-:-:S05]  /*0750*/  IADD3 R11, PT, PT, R14, -0xe, RZ ;  /* 0xfffffff20e0b7810 */ /* 0x002fca0007ffe0ff */
[----:B--2---:R-:W-:-:S06]  /*0760*/  IMAD.WIDE.U32 R10, R11, 0x4, R8 ;  /* 0x000000040b0a7825 */ /* 0x004fcc00078e0008 */
[----:B0-----:R-:W2:Y:S01]  /*0770*/  LDG.E.CONSTANT R11, desc[UR6][R10.64] ;  /* 0x000000060a0b7981 */ /* 0x001ea2000c1e9900 */
[----:B------:R-:W-:Y:S02]  /*0780*/  SHF.R.U32.HI R18, RZ, 0x1, R17 ;  /* 0x00000001ff127819 */ /* 0x000fe40000011611 */
[----:B------:R-:W-:Y:S02]  /*0790*/  IADD3 R15, PT, PT, R15, 0x1, RZ ;  /* 0x000000010f0f7810 */ /* 0x000fe40007ffe0ff */
[----:B------:R-:W-:Y:S01]  /*07a0*/  IADD3 R16, PT, PT, R16, 0x20, RZ ;  /* 0x0000002010107810 */ /* 0x000fe20007ffe0ff */
[----:B------:R-:W-:Y:S01]  /*07b0*/  IMAD.HI.U32 R18, R18, -0x6db6db6d, RZ ;  /* 0x9249249312127827 */ /* 0x000fe200078e00ff */
[----:B------:R-:W-:Y:S02]  /*07c0*/  ISETP.NE.AND P0, PT, R15, RZ, PT ;  /* 0x000000ff0f00720c */ /* 0x000fe40003f05270 */
[----:B------:R-:W-:Y:S02]  /*07d0*/  IADD3 R17, PT, PT, R17, 0x20, RZ ;  /* 0x0000002011117810 */ /* 0x000fe40007ffe0ff */
[----:B------:R-:W-:-:S02]  /*07e0*/  SHF.R.U32.HI R18, RZ, 0x2, R18 ;  /* 0x00000002ff127819 */ /* 0x000fc40000011612 */
[----:B------:R-:W-:-:S03]  /*07f0*/  IADD3 R14, PT, PT, R14, 0x20, RZ ;  /* 0x000000200e0e7810 */ /* 0x000fc60007ffe0ff */
[----:B------:R-:W-:Y:S01]  /*0800*/  IMAD R18, R18, 0xc, R13 ;  /* 0x0000000c12127824 */ /* 0x000fe200078e020d */
[----:B------:R-:W-:-:S04]  /*0810*/  IADD3 R13, PT, PT, R13, 0x80, RZ ;  /* 0x000000800d0d7810 */ /* 0x000fc80007ffe0ff */
[----:B--2---:R1:W-:Y:S01]  /*0820*/  STS [R18], R11 ;  /* 0x0000000b12007388 */ /* 0x0043e20000000800 */
[----:B------:R-:W-:Y:S05]  /*0830*/  @P0 BRA `(.L_x_13) ;  /* 0xfffffffc00c40947 */ /* 0x000fea000383ffff */
[----:B------:R-:W-:Y:S05]  /*0840*/  BSYNC.RECONVERGENT B3 ;  /* 0x0000000000037941 */ /* 0x000fea0003800200 */
.L_x_12:
[----:B------:R-:W-:-:S07]  /*0850*/  IADD3 R16, PT, PT, R16, 0xe, RZ ;  /* 0x0000000e10107810 */ /* 0x000fce0007ffe0ff */
.L_x_11:
[----:B0-----:R-:W-:Y:S05]  /*0860*/  BSYNC.RECONVERGENT B2 ;  /* 0x0000000000027941 */ /* 0x001fea0003800200 */
.L_x_10:
[----:B------:R-:W-:-:S13]  /*0870*/  ISETP.GE.U32.AND P0, PT, R12, 0x60, PT ;  /* 0x000000600c00780c */ /* 0x000fda0003f06070 */
[----:B------:R-:W-:Y:S05]  /*0880*/  @!P0 BRA `(.L_x_9) ;  /* 0x0000000000d88947 */ /* 0x000fea0003800000 */
[----:B------:R-:W0:Y:S01]  /*0890*/  S2R R10, SR_CgaCtaId ;  /* 0x00000000000a7919 */ /* 0x000e220000008800 */
[----:B------:R-:W2:Y:S01]  /*08a0*/  LDC.64 R8, c[0x0][0x380] ;  /* 0x0000e000ff087b82 */ /* 0x000ea20000000a00 */
[----:B------:R-:W-:-:S04]  /*08b0*/  MOV R17, 0x400 ;  /* 0x0000040000117802 */ /* 0x000fc80000000f00 */
[----:B0-----:R-:W-:-:S07]  /*08c0*/  LEA R17, R10, R17, 0x18 ;  /* 0x000000110a117211 */ /* 0x001fce00078ec0ff */
.L_x_14:
[----:B0-----:R-:W-:-:S04]  /*08d0*/  IADD3 R19, PT, PT, R6, R16, RZ ;  /* 0x0000001006137210 */ /* 0x001fc80007ffe0ff */
[C---:B------:R-:W-:Y:S02]  /*08e0*/  IADD3 R15, PT, PT, R19.reuse, 0x20, RZ ;  /* 0x00000020130f7810 */ /* 0x040fe40007ffe0ff */
[C---:B------:R-:W-:Y:S02]  /*08f0*/  IADD3 R13, PT, PT, R19.reuse, 0x40, RZ ;  /* 0x00000040130d7810 */ /* 0x040fe40007ffe0ff */
[C---:B-1----:R-:W-:Y:S01]  /*0900*/  IADD3 R11, PT, PT, R19.reuse, 0x60, RZ ;  /* 0x00000060130b7810 */ /* 0x042fe20007ffe0ff */
[----:B--2---:R-:W-:-:S04]  /*0910*/  IMAD.WIDE.U32 R18, R19, 0x4, R8 ;  /* 0x0000000413127825 */ /* 0x004fc800078e0008 */
[--C-:B------:R-:W-:Y:S02]  /*0920*/  IMAD.WIDE.U32 R14, R15, 0x4, R8.reuse ;  /* 0x000000040f0e7825 */ /* 0x100fe400078e0008 */
[----:B------:R-:W2:Y:S02]  /*0930*/  LDG.E.CONSTANT R18, desc[UR6][R18.64] ;  /* 0x0000000612127981 */ /* 0x000ea4000c1e9900 */
[--C-:B------:R-:W-:Y:S02]  /*0940*/  IMAD.WIDE.U32 R12, R13, 0x4, R8.reuse ;  /* 0x000000040d0c7825 */ /* 0x100fe400078e0008 */
[----:B------:R0:W3:Y:S02]  /*0950*/  LDG.E.CONSTANT R14, desc[UR6][R14.64] ;  /* 0x000000060e0e7981 */ /* 0x0000e4000c1e9900 */
[----:B------:R-:W-:Y:S02]  /*0960*/  IMAD.WIDE.U32 R10, R11, 0x4, R8 ;  /* 0x000000040b0a7825 */ /* 0x000fe400078e0008 */
[----:B------:R1:W4:Y:S04]  /*0970*/  LDG.E.CONSTANT R12, desc[UR6][R12.64] ;  /* 0x000000060c0c7981 */ /* 0x000328000c1e9900 */
[----:B------:R5:W4:Y:S01]  /*0980*/  LDG.E.CONSTANT R10, desc[UR6][R10.64] ;  /* 0x000000060a0a7981 */ /* 0x000b22000c1e9900 */
[----:B------:R-:W-:-:S02]  /*0990*/  IADD3 R24, PT, PT, R16, 0x20, RZ ;  /* 0x0000002010187810 */ /* 0x000fc40007ffe0ff */
[C---:B------:R-:W-:Y:S02]  /*09a0*/  IADD3 R21, PT, PT, R16.reuse, 0x40, RZ ;  /* 0x0000004010157810 */ /* 0x040fe40007ffe0ff */
[----:B------:R-:W-:Y:S02]  /*09b0*/  IADD3 R20, PT, PT, R16, 0x60, RZ ;  /* 0x0000006010147810 */ /* 0x000fe40007ffe0ff */
[----:B------:R-:W-:Y:S02]  /*09c0*/  SHF.R.U32.HI R22, RZ, 0x1, R16 ;  /* 0x00000001ff167819 */ /* 0x000fe40000011610 */
[----:B------:R-:W-:Y:S02]  /*09d0*/  SHF.R.U32.HI R23, RZ, 0x1, R24 ;  /* 0x00000001ff177819 */ /* 0x000fe40000011618 */
[----:B------:R-:W-:Y:S02]  /*09e0*/  SHF.R.U32.HI R25, RZ, 0x1, R21 ;  /* 0x00000001ff197819 */ /* 0x000fe40000011615 */
[----:B------:R-:W-:Y:S01]  /*09f0*/  SHF.R.U32.HI R26, RZ, 0x1, R20 ;  /* 0x00000001ff1a7819 */ /* 0x000fe20000011614 */
[----:B------:R-:W-:-:S04]  /*0a00*/  IMAD.HI.U32 R22, R22, -0x6db6db6d, RZ ;  /* 0x9249249316167827 */ /* 0x000fc800078e00ff */
[----:B------:R-:W-:Y:S01]  /*0a10*/  IMAD.HI.U32 R23, R23, -0x6db6db6d, RZ ;  /* 0x9249249317177827 */ /* 0x000fe200078e00ff */
[----:B0-----:R-:W-:-:S03]  /*0a20*/  SHF.R.U32.HI R15, RZ, 0x2, R22 ;  /* 0x00000002ff0f7819 */ /* 0x001fc60000011616 */
[----:B------:R-:W-:Y:S01]  /*0a30*/  IMAD.HI.U32 R25, R25, -0x6db6db6d, RZ ;  /* 0x9249249319197827 */ /* 0x000fe200078e00ff */
[----:B-1----:R-:W-:-:S03]  /*0a40*/  SHF.R.U32.HI R13, RZ, 0x2, R23 ;  /* 0x00000002ff0d7819 */ /* 0x002fc60000011617 */
[----:B-----5:R-:W-:Y:S01]  /*0a50*/  IMAD.HI.U32 R11, R26, -0x6db6db6d, RZ ;  /* 0x924924931a0b7827 */ /* 0x020fe200078e00ff */
[----:B------:R-:W-:-:S04]  /*0a60*/  SHF.R.U32.HI R22, RZ, 0x2, R25 ;  /* 0x00000002ff167819 */ /* 0x000fc80000011619 */
[----:B------:R-:W-:Y:S01]  /*0a70*/  SHF.R.U32.HI R11, RZ, 0x2, R11 ;  /* 0x00000002ff0b7819 */ /* 0x000fe2000001160b */
[----:B------:R-:W-:Y:S02]  /*0a80*/  IMAD R26, R15, -0xe, R16 ;  /* 0xfffffff20f1a7824 */ /* 0x000fe400078e0210 */
[----:B------:R-:W-:Y:S02]  /*0a90*/  IMAD R24, R13, -0xe, R24 ;  /* 0xfffffff20d187824 */ /* 0x000fe400078e0218 */
[----:B------:R-:W-:Y:S02]  /*0aa0*/  IMAD R28, R22, -0xe, R21 ;  /* 0xfffffff2161c7824 */ /* 0x000fe400078e0215 */
[----:B------:R-:W-:Y:S02]  /*0ab0*/  IMAD R20, R11, -0xe, R20 ;  /* 0xfffffff20b147824 */ /* 0x000fe400078e0214 */
[C---:B------:R-:W-:Y:S02]  /*0ac0*/  IMAD R26, R7.reuse, 0x44, R26 ;  /* 0x00000044071a7824 */ /* 0x040fe400078e021a */
[----:B------:R-:W-:-:S02]  /*0ad0*/  IMAD R24, R7, 0x44, R24 ;  /* 0x0000004407187824 */ /* 0x000fc400078e0218 */
[C---:B------:R-:W-:Y:S02]  /*0ae0*/  IMAD R19, R7.reuse, 0x44, R28 ;  /* 0x0000004407137824 */ /* 0x040fe400078e021c */
[----:B------:R-:W-:Y:S02]  /*0af0*/  IMAD R20, R7, 0x44, R20 ;  /* 0x0000004407147824 */ /* 0x000fe400078e0214 */
[----:B------:R-:W-:Y:S02]  /*0b00*/  IMAD R26, R15, 0x11, R26 ;  /* 0x000000110f1a7824 */ /* 0x000fe400078e021a */
[----:B------:R-:W-:Y:S02]  /*0b10*/  IMAD R24, R13, 0x11, R24 ;  /* 0x000000110d187824 */ /* 0x000fe400078e0218 */
[----:B------:R-:W-:Y:S02]  /*0b20*/  IMAD R22, R22, 0x11, R19 ;  /* 0x0000001116167824 */ /* 0x000fe400078e0213 */
[----:B------:R-:W-:Y:S01]  /*0b30*/  IMAD R20, R11, 0x11, R20 ;  /* 0x000000110b147824 */ /* 0x000fe200078e0214 */
[----:B------:R-:W-:-:S02]  /*0b40*/  LEA R11, R26, R17, 0x2 ;  /* 0x000000111a0b7211 */ /* 0x000fc400078e10ff */
[-C--:B------:R-:W-:Y:S02]  /*0b50*/  LEA R13, R24, R17.reuse, 0x2 ;  /* 0x00000011180d7211 */ /* 0x080fe400078e10ff */
[-C--:B------:R-:W-:Y:S02]  /*0b60*/  LEA R15, R22, R17.reuse, 0x2 ;  /* 0x00000011160f7211 */ /* 0x080fe400078e10ff */
[----:B------:R-:W-:Y:S02]  /*0b70*/  LEA R19, R20, R17, 0x2 ;  /* 0x0000001114137211 */ /* 0x000fe400078e10ff */
[----:B------:R-:W-:-:S04]  /*0b80*/  IADD3 R16, PT, PT, R16, 0x80, RZ ;  /* 0x0000008010107810 */ /* 0x000fc80007ffe0ff */
[----:B------:R-:W-:Y:S01]  /*0b90*/  ISETP.GE.U32.AND P0, PT, R16, R5, PT ;  /* 0x000000051000720c */ /* 0x000fe20003f06070 */
[----:B--2---:R0:W-:Y:S04]  /*0ba0*/  STS [R11+0x48], R18 ;  /* 0x000048120b007388 */ /* 0x0041e80000000800 */
[----:B---3--:R0:W-:Y:S04]  /*0bb0*/  STS [R13+0x48], R14 ;  /* 0x0000480e0d007388 */ /* 0x0081e80000000800 */
[----:B----4-:R0:W-:Y:S04]  /*0bc0*/  STS [R15+0x48], R12 ;  /* 0x0000480c0f007388 */ /* 0x0101e80000000800 */
[----:B------:R0:W-:Y:S01]  /*0bd0*/  STS [R19+0x48], R10 ;  /* 0x0000480a13007388 */ /* 0x0001e20000000800 */
[----:B------:R-:W-:Y:S05]  /*0be0*/  @!P0 BRA `(.L_x_14) ;  /* 0xfffffffc00388947 */ /* 0x000fea000383ffff */
.L_x_9:
[----:B0-----:R-:W-:Y:S05]  /*0bf0*/  BSYNC.RECONVERGENT B1 ;  /* 0x0000000000017941 */ /* 0x001fea0003800200 */
.L_x_8:
[----:B------:R-:W-:Y:S05]  /*0c00*/  BRA `(.L_x_15) ;  /* 0x0000000400ac7947 */ /* 0x000fea0003800000 */
.L_x_7:
[----:B------:R-:W-:-:S13]  /*0c10*/  ISETP.GT.U32.AND P0, PT, R3, 0x7f, PT ;  /* 0x0000007f0300780c */ /* 0x000fda0003f04070 */
        /* <DEDUP_REMOVED lines=32> */
.L_x_19:
[----:B------:R-:W-:-:S05]  /*0e20*/  IADD3 R11, PT, PT, R13, -0xe, RZ ;  /* 0xfffffff20d0b7810 */ /* 0x000fca0007ffe0ff */
[----:B-12---:R-:W-:-:S06]  /*0e30*/  IMAD.WIDE.U32 R10, R11, 0x4, R8 ;  /* 0x000000040b0a7825 */ /* 0x006fcc00078e0008 */
        /* <DEDUP_REMOVED lines=14> */
.L_x_18:
[----:B------:R-:W-:-:S07]  /*0f20*/  IADD3 R17, PT, PT, R17, 0xe, RZ ;  /* 0x0000000e11117810 */ /* 0x000fce0007ffe0ff */
.L_x_17:
[----:B0-----:R-:W-:Y:S05]  /*0f30*/  BSYNC.RECONVERGENT B1 ;  /* 0x0000000000017941 */ /* 0x001fea0003800200 */
.L_x_16:
[----:B------:R-:W-:-:S13]  /*0f40*/  ISETP.GE.U32.AND P0, PT, R12, 0x60, PT ;  /* 0x000000600c00780c */ /* 0x000fda0003f06070 */
[----:B------:R-:W-:Y:S05]  /*0f50*/  @!P0 BRA `(.L_x_15) ;  /* 0x0000000000d88947 */ /* 0x000fea0003800000 */
[----:B------:R-:W0:Y:S01]  /*0f60*/  S2R R11, SR_CgaCtaId ;  /* 0x00000000000b7919 */ /* 0x000e220000008800 */
[----:B------:R-:W2:Y:S01]  /*0f70*/  LDC.64 R8, c[0x0][0x380] ;  /* 0x0000e000ff087b82 */ /* 0x000ea20000000a00 */
[----:B------:R-:W-:-:S04]  /*0f80*/  MOV R16, 0x400 ;  /* 0x0000040000107802 */ /* 0x000fc80000000f00 */
[----:B0-----:R-:W-:-:S07]  /*0f90*/  LEA R16, R11, R16, 0x18 ;  /* 0x000000100b107211 */ /* 0x001fce00078ec0ff */
.L_x_20:
[----:B-1----:R-:W-:-:S04]  /*0fa0*/  IADD3 R19, PT, PT, R6, R17, RZ ;  /* 0x0000001106137210 */ /* 0x002fc80007ffe0ff */
[C---:B0-----:R-:W-:Y:S02]  /*0fb0*/  IADD3 R15, PT, PT, R19.reuse, 0x20, RZ ;  /* 0x00000020130f7810 */ /* 0x041fe40007ffe0ff */
[C---:B------:R-:W-:Y:S02]  /*0fc0*/  IADD3 R13, PT, PT, R19.reuse, 0x40, RZ ;  /* 0x00000040130d7810 */ /* 0x040fe40007ffe0ff */
[C---:B------:R-:W-:Y:S01]  /*0fd0*/  IADD3 R11, PT, PT, R19.reuse, 0x60, RZ ;  /* 0x00000060130b7810 */ /* 0x040fe20007ffe0ff */
[----:B--2---:R-:W-:-:S04]  /*0fe0*/  IMAD.WIDE.U32 R18, R19, 0x4, R8 ;  /* 0x0000000413127825 */ /* 0x004fc800078e0008 */
[--C-:B------:R-:W-:Y:S02]  /*0ff0*/  IMAD.WIDE.U32 R14, R15, 0x4, R8.reuse ;  /* 0x000000040f0e7825 */ /* 0x100fe400078e0008 */
[----:B------:R-:W2:Y:S02]  /*1000*/  LDG.E.CONSTANT R18, desc[UR6][R18.64] ;  /* 0x0000000612127981 */ /* 0x000ea4000c1e9900 */
[--C-:B------:R-:W-:Y:S02]  /*1010*/  IMAD.WIDE.U32 R12, R13, 0x4, R8.reuse ;  /* 0x000000040d0c7825 */ /* 0x100fe400078e0008 */
[----:B------:R0:W3:Y:S02]  /*1020*/  LDG.E.CONSTANT R14, desc[UR6][R14.64] ;  /* 0x000000060e0e7981 */ /* 0x0000e4000c1e9900 */
[----:B------:R-:W-:Y:S02]  /*1030*/  IMAD.WIDE.U32 R10, R11, 0x4, R8 ;  /* 0x000000040b0a7825 */ /* 0x000fe400078e0008 */
[----:B------:R-:W4:Y:S04]  /*1040*/  LDG.E.CONSTANT R12, desc[UR6][R12.64] ;  /* 0x000000060c0c7981 */ /* 0x000f28000c1e9900 */
[----:B------:R1:W5:Y:S01]  /*1050*/  LDG.E.CONSTANT R10, desc[UR6][R10.64] ;  /* 0x000000060a0a7981 */ /* 0x000362000c1e9900 */
        /* <DEDUP_REMOVED lines=8> */
[----:B------:R-:W-:-:S04]  /*10e0*/  IMAD.HI.U32 R23, R23, -0x6db6db6d, RZ ;  /* 0x9249249317177827 */ /* 0x000fc800078e00ff */
[----:B0-----:R-:W-:Y:S01]  /*10f0*/  IMAD.HI.U32 R15, R24, -0x6db6db6d, RZ ;  /* 0x92492493180f7827 */ /* 0x001fe200078e00ff */
[----:B------:R-:W-:-:S03]  /*1100*/  SHF.R.U32.HI R24, RZ, 0x2, R22 ;  /* 0x00000002ff187819 */ /* 0x000fc60000011616 */
[----:B-1----:R-:W-:Y:S01]  /*1110*/  IMAD.HI.U32 R11, R25, -0x6db6db6d, RZ ;  /* 0x92492493190b7827 */ /* 0x002fe200078e00ff */
[----:B------:R-:W-:Y:S02]  /*1120*/  SHF.R.U32.HI R13, RZ, 0x2, R23 ;  /* 0x00000002ff0d7819 */ /* 0x000fe40000011617 */
[----:B------:R-:W-:Y:S02]  /*1130*/  SHF.R.U32.HI R22, RZ, 0x2, R15 ;  /* 0x00000002ff167819 */ /* 0x000fe4000001160f */
[----:B------:R-:W-:Y:S01]  /*1140*/  SHF.R.U32.HI R11, RZ, 0x2, R11 ;  /* 0x00000002ff0b7819 */ /* 0x000fe2000001160b */
[----:B------:R-:W-:Y:S02]  /*1150*/  IMAD R28, R24, -0xe, R17 ;  /* 0xfffffff2181c7824 */ /* 0x000fe400078e0211 */
[----:B------:R-:W-:Y:S02]  /*1160*/  IMAD R26, R13, -0xe, R26 ;  /* 0xfffffff20d1a7824 */ /* 0x000fe400078e021a */
[----:B------:R-:W-:-:S02]  /*1170*/  IMAD R21, R22, -0xe, R21 ;  /* 0xfffffff216157824 */ /* 0x000fc400078e0215 */
[----:B------:R-:W-:Y:S02]  /*1180*/  IMAD R20, R11, -0xe, R20 ;  /* 0xfffffff20b147824 */ /* 0x000fe400078e0214 */
[C---:B------:R-:W-:Y:S02]  /*1190*/  IMAD R15, R7.reuse, 0x44, R28 ;  /* 0x00000044070f7824 */ /* 0x040fe400078e021c */
[C---:B------:R-:W-:Y:S02]  /*11a0*/  IMAD R26, R7.reuse, 0x44, R26 ;  /* 0x00000044071a7824 */ /* 0x040fe400078e021a */
[C---:B------:R-:W-:Y:S02]  /*11b0*/  IMAD R21, R7.reuse, 0x44, R21 ;  /* 0x0000004407157824 */ /* 0x040fe400078e0215 */
[----:B------:R-:W-:Y:S02]  /*11c0*/  IMAD R20, R7, 0x44, R20 ;  /* 0x0000004407147824 */ /* 0x000fe400078e0214 */
[----:B------:R-:W-:-:S02]  /*11d0*/  IMAD R15, R24, 0x11, R15 ;  /* 0x00000011180f7824 */ /* 0x000fc400078e020f */
[----:B------:R-:W-:Y:S02]  /*11e0*/  IMAD R13, R13, 0x11, R26 ;  /* 0x000000110d0d7824 */ /* 0x000fe400078e021a */
[----:B------:R-:W-:Y:S02]  /*11f0*/  IMAD R21, R22, 0x11, R21 ;  /* 0x0000001116157824 */ /* 0x000fe400078e0215 */
[----:B------:R-:W-:Y:S01]  /*1200*/  IMAD R11, R11, 0x11, R20 ;  /* 0x000000110b0b7824 */ /* 0x000fe200078e0214 */
[-C--:B------:R-:W-:Y:S02]  /*1210*/  LEA R15, R15, R16.reuse, 0x2 ;  /* 0x000000100f0f7211 */ /* 0x080fe400078e10ff */
[-C--:B------:R-:W-:Y:S02]  /*1220*/  LEA R13, R13, R16.reuse, 0x2 ;  /* 0x000000100d0d7211 */ /* 0x080fe400078e10ff */
[-C--:B------:R-:W-:Y:S02]  /*1230*/  LEA R21, R21, R16.reuse, 0x2 ;  /* 0x0000001015157211 */ /* 0x080fe400078e10ff */
[----:B------:R-:W-:-:S02]  /*1240*/  LEA R11, R11, R16, 0x2 ;  /* 0x000000100b0b7211 */ /* 0x000fc400078e10ff */
[----:B------:R-:W-:-:S04]  /*1250*/  IADD3 R17, PT, PT, R17, 0x80, RZ ;  /* 0x0000008011117810 */ /* 0x000fc80007ffe0ff */
[----:B------:R-:W-:Y:S01]  /*1260*/  ISETP.GE.U32.AND P0, PT, R17, R5, PT ;  /* 0x000000051100720c */ /* 0x000fe20003f06070 */
[----:B--2---:R0:W-:Y:S04]  /*1270*/  STS [R15+0x4], R18 ;  /* 0x000004120f007388 */ /* 0x0041e80000000800 */
[----:B---3--:R0:W-:Y:S04]  /*1280*/  STS [R13+0x4], R14 ;  /* 0x0000040e0d007388 */ /* 0x0081e80000000800 */
[----:B----4-:R0:W-:Y:S04]  /*1290*/  STS [R21+0x4], R12 ;  /* 0x0000040c15007388 */ /* 0x0101e80000000800 */
[----:B-----5:R0:W-:Y:S01]  /*12a0*/  STS [R11+0x4], R10 ;  /* 0x0000040a0b007388 */ /* 0x0201e20000000800 */
[----:B------:R-:W-:Y:S05]  /*12b0*/  @!P0 BRA `(.L_x_20) ;  /* 0xfffffffc00388947 */ /* 0x000fea000383ffff */
.L_x_15:
[----:B0-----:R-:W-:Y:S05]  /*12c0*/  BSYNC.RECONVERGENT B0 ;  /* 0x0000000000007941 */ /* 0x001fea0003800200 */
.L_x_6:
[----:B------:R-:W0:Y:S01]  /*12d0*/  LDC.64 R14, c[0x0][0x388] ;  /* 0x0000e200ff0e7b82 */ /* 0x000e220000000a00 */
[----:B------:R-:W-:-:S05]  /*12e0*/  IMAD R4, R4, 0x480, RZ ;  /* 0x0000048004047824 */ /* 0x000fca00078e02ff */
[----:B------:R-:W-:-:S05]  /*12f0*/  LOP3.LUT R3, R4, 0x1f, R3, 0xf8, !PT ;  /* 0x0000001f04037812 */ /* 0x000fca00078ef803 */
[----:B0-----:R-:W-:-:S05]  /*1300*/  IMAD.WIDE.U32 R8, R3, 0x4, R14 ;  /* 0x0000000403087825 */ /* 0x001fca00078e000e */
[----:B------:R-:W2:Y:S04]  /*1310*/  LDG.E.CONSTANT R5, desc[UR6][R8.64] ;  /* 0x0000000608057981 */ /* 0x000ea8000c1e9900 */
[----:B-1----:R-:W3:Y:S04]  /*1320*/  LDG.E.CONSTANT R11, desc[UR6][R8.64+0x80] ;  /* 0x00008006080b7981 */ /* 0x002ee8000c1e9900 */
[----:B------:R-:W4:Y:S01]  /*1330*/  LDG.E.CONSTANT R13, desc[UR6][R8.64+0x100] ;  /* 0x00010006080d7981 */ /* 0x000f22000c1e9900 */
[C---:B------:R-:W-:Y:S02]  /*1340*/  IADD3 R17, PT, PT, R3.reuse, 0x80, RZ ;  /* 0x0000008003117810 */ /* 0x040fe40007ffe0ff */
[----:B------:R-:W-:Y:S01]  /*1350*/  IADD3 R23, PT, PT, R3, 0xa0, RZ ;  /* 0x000000a003177810 */ /* 0x000fe20007ffe0ff */
[----:B------:R0:W5:Y:S02]  /*1360*/  LDG.E.CONSTANT R18, desc[UR6][R8.64+0x180] ;  /* 0x0001800608127981 */ /* 0x000164000c1e9900 */
[----:B------:R-:W-:-:S05]  /*1370*/  IMAD.WIDE.U32 R16, R17, 0x4, R14 ;  /* 0x0000000411107825 */ /* 0x000fca00078e000e */
[----:B------:R1:W5:Y:S01]  /*1380*/  LDG.E.CONSTANT R19, desc[UR6][R16.64] ;  /* 0x0000000610137981 */ /* 0x000362000c1e9900 */
[----:B------:R-:W-:-:S05]  /*1390*/  IMAD.WIDE.U32 R22, R23, 0x4, R14 ;  /* 0x0000000417167825 */ /* 0x000fca00078e000e */
[----:B------:R1:W5:Y:S01]  /*13a0*/  LDG.E.CONSTANT R21, desc[UR6][R22.64] ;  /* 0x0000000616157981 */ /* 0x000362000c1e9900 */
[C---:B------:R-:W-:Y:S02]  /*13b0*/  IADD3 R25, PT, PT, R3.reuse, 0xc0, RZ ;  /* 0x000000c003197810 */ /* 0x040fe40007ffe0ff */
[----:B------:R-:W-:-:S03]  /*13c0*/  IADD3 R29, PT, PT, R3, 0xe0, RZ ;  /* 0x000000e0031d7810 */ /* 0x000fc60007ffe0ff */
[----:B------:R-:W-:-:S04]  /*13d0*/  IMAD.WIDE.U32 R24, R25, 0x4, R14 ;  /* 0x0000000419187825 */ /* 0x000fc800078e000e */
[----:B------:R-:W-:Y:S01]  /*13e0*/  IMAD.WIDE.U32 R28, R29, 0x4, R14 ;  /* 0x000000041d1c7825 */ /* 0x000fe200078e000e */
[----:B------:R1:W5:Y:S04]  /*13f0*/  LDG.E.CONSTANT R20, desc[UR6][R24.64] ;  /* 0x0000000618147981 */ /* 0x000368000c1e9900 */
[----:B------:R-:W5:Y:S01]  /*1400*/  LDG.E.CONSTANT R6, desc[UR6][R28.64] ;  /* 0x000000061c067981 */ /* 0x000f62000c1e9900 */
[----:B------:R-:W-:-:S05]  /*1410*/  IADD3 R27, PT, PT, R3, 0x100, RZ ;  /* 0x00000100031b7810 */ /* 0x000fca0007ffe0ff */
[----:B------:R-:W-:-:S06]  /*1420*/  IMAD.WIDE.U32 R26, R27, 0x4, R14 ;  /* 0x000000041b1a7825 */ /* 0x000fcc00078e000e */
[----:B------:R1:W5:Y:S01]  /*1430*/  LDG.E.CONSTANT R26, desc[UR6][R26.64] ;  /* 0x000000061a1a7981 */ /* 0x000362000c1e9900 */
[----:B------:R-:W-:Y:S01]  /*1440*/  MOV R4, 0x400 ;  /* 0x0000040000047802 */ /* 0x000fe20000000f00 */
[----:B0-----:R-:W0:Y:S03]  /*1450*/  S2R R9, SR_CgaCtaId ;  /* 0x0000000000097919 */ /* 0x001e260000008800 */
[----:B0-----:R-:W-:-:S05]  /*1460*/  LEA R4, R9, R4, 0x18 ;  /* 0x0000000409047211 */ /* 0x001fca00078ec0ff */
[----:B------:R-:W-:Y:S01]  /*1470*/  IMAD R10, R7, 0xc, R4 ;  /* 0x0000000c070a7824 */ /* 0x000fe200078e0204 */
[----:B------:R-:W-:Y:S06]  /*1480*/  BAR.SYNC.DEFER_BLOCKING 0x0 ;  /* 0x0000000000007b1d */ /* 0x000fec0000010000 */
[----:B------:R-:W2:Y:S04]  /*1490*/  LDS R8, [R10] ;  /* 0x000000000a087984 */ /* 0x000ea80000000800 */
[----:B-1----:R-:W3:Y:S04]  /*14a0*/  LDS R17, [R10+0x4] ;  /* 0x000004000a117984 */ /* 0x002ee80000000800 */
[----:B------:R-:W4:Y:S04]  /*14b0*/  LDS R22, [R10+0x8] ;  /* 0x000008000a167984 */ /* 0x000f280000000800 */
[----:B------:R-:W0:Y:S04]  /*14c0*/  LDS R16, [R10+0xc] ;  /* 0x00000c000a107984 */ /* 0x000e280000000800 */
[----:B------:R-:W1:Y:S04]  /*14d0*/  LDS R9, [R10+0x44] ;  /* 0x000044000a097984 */ /* 0x000e680000000800 */
[----:B------:R-:W5:Y:S04]  /*14e0*/  LDS R12, [R10+0x48] ;  /* 0x000048000a0c7984 */ /* 0x000f680000000800 */
[----:B------:R-:W-:Y:S04]  /*14f0*/  LDS R4, [R10+0x4c] ;  /* 0x00004c000a047984 */ /* 0x000fe80000000800 */
[----:B------:R-:W5:Y:S04]  /*1500*/  LDS R24, [R10+0x10] ;  /* 0x000010000a187984 */ /* 0x000f680000000800 */
[----:B------:R-:W-:Y:S01]  /*1510*/  LDS R27, [R10+0x90] ;  /* 0x000090000a1b7984 */ /* 0x000fe20000000800 */
[----:B--2---:R-:W-:-:S03]  /*1520*/  FFMA R28, R5, R8, RZ ;  /* 0x00000008051c7223 */ /* 0x004fc600000000ff */
[----:B------:R-:W2:Y:S01]  /*1530*/  LDS R8, [R10+0x50] ;  /* 0x000050000a087984 */ /* 0x000ea20000000800 */
[-C--:B---3--:R-:W-:Y:S01]  /*1540*/  FFMA R28, R11, R17.reuse, R28 ;  /* 0x000000110b1c7223 */ /* 0x088fe2000000001c */
[----:B------:R-:W-:-:S03]  /*1550*/  FFMA R17, R5, R17, RZ ;  /* 0x0000001105117223 */ /* 0x000fc600000000ff */
[-C--:B----4-:R-:W-:Y:S01]  /*1560*/  FFMA R25, R13, R22.reuse, R28 ;  /* 0x000000160d197223 */ /* 0x090fe2000000001c */
[-C--:B------:R-:W-:Y:S01]  /*1570*/  FFMA R23, R11, R22.reuse, R17 ;  /* 0x000000160b177223 */ /* 0x080fe20000000011 */
[----:B------:R-:W-:Y:S02]  /*1580*/  FFMA R17, R5, R22, RZ ;  /* 0x0000001605117223 */ /* 0x000fe400000000ff */
[----:B------:R-:W3:Y:S01]  /*1590*/  LDS R22, [R10+0x54] ;  /* 0x000054000a167984 */ /* 0x000ee20000000800 */
[-C--:B0-----:R-:W-:Y:S01]  /*15a0*/  FFMA R23, R13, R16.reuse, R23 ;  /* 0x000000100d177223 */ /* 0x081fe20000000017 */
[----:B------:R-:W-:Y:S01]  /*15b0*/  FFMA R28, R11, R16, R17 ;  /* 0x000000100b1c7223 */ /* 0x000fe20000000011 */
[-C--:B-1----:R-:W-:Y:S01]  /*15c0*/  FFMA R16, R5, R9.reuse, RZ ;  /* 0x0000000905107223 */ /* 0x082fe200000000ff */
[C---:B-----5:R-:W-:Y:S01]  /*15d0*/  FFMA R25, R18.reuse, R9, R25 ;  /* 0x0000000912197223 */ /* 0x060fe20000000019 */
[C---:B------:R-:W-:Y:S01]  /*15e0*/  FFMA R9, R18.reuse, R12, R23 ;  /* 0x0000000c12097223 */ /* 0x040fe20000000017 */
[----:B------:R-:W-:Y:S01]  /*15f0*/  FFMA R23, R13, R24, R28 ;  /* 0x000000180d177223 */ /* 0x000fe2000000001c */
[-C--:B------:R-:W-:Y:S01]  /*1600*/  FFMA R17, R11, R12.reuse, R16 ;  /* 0x0000000c0b117223 */ /* 0x080fe20000000010 */
[-C--:B------:R-:W-:Y:S01]  /*1610*/  FFMA R16, R19, R12.reuse, R25 ;  /* 0x0000000c13107223 */ /* 0x080fe20000000019 */
[C---:B------:R-:W-:Y:S01]  /*1620*/  FFMA R25, R5.reuse, R12, RZ ;  /* 0x0000000c05197223 */ /* 0x040fe200000000ff */
[-C--:B------:R-:W-:Y:S01]  /*1630*/  FFMA R12, R5, R4.reuse, RZ ;  /* 0x00000004050c7223 */ /* 0x080fe200000000ff */
[----:B------:R-:W-:Y:S01]  /*1640*/  IADD3 R5, PT, PT, R3, 0x120, RZ ;  /* 0x0000012003057810 */ /* 0x000fe20007ffe0ff */
[-C--:B------:R-:W-:Y:S01]  /*1650*/  FFMA R17, R13, R4.reuse, R17 ;  /* 0x000000040d117223 */ /* 0x080fe20000000011 */
[-C--:B------:R-:W-:Y:S01]  /*1660*/  FFMA R28, R11, R4.reuse, R25 ;  /* 0x000000040b1c7223 */ /* 0x080fe20000000019 */
[-C--:B------:R-:W-:Y:S01]  /*1670*/  FFMA R24, R18, R4.reuse, R23 ;  /* 0x0000000412187223 */ /* 0x080fe20000000017 */
[-C--:B------:R-:W-:Y:S01]  /*1680*/  FFMA R9, R19, R4.reuse, R9 ;  /* 0x0000000413097223 */ /* 0x080fe20000000009 */
[----:B------:R-:W-:Y:S01]  /*1690*/  FFMA R16, R21, R4, R16 ;  /* 0x0000000415107223 */ /* 0x000fe20000000010 */
[----:B------:R-:W-:Y:S01]  /*16a0*/  IMAD.WIDE.U32 R4, R5, 0x4, R14 ;  /* 0x0000000405047825 */ /* 0x000fe200078e000e */
[----:B------:R-:W0:Y:S04]  /*16b0*/  LDS R25, [R10+0x8c] ;  /* 0x00008c000a197984 */ /* 0x000e280000000800 */
[----:B------:R-:W4:Y:S01]  /*16c0*/  LDG.E.CONSTANT R23, desc[UR6][R4.64+0x80] ;  /* 0x0000800604177981 */ /* 0x000f22000c1e9900 */
[-C--:B--2---:R-:W-:Y:S01]  /*16d0*/  FFMA R11, R11, R8.reuse, R12 ;  /* 0x000000080b0b7223 */ /* 0x084fe2000000000c */
[----:B------:R-:W-:-:S02]  /*16e0*/  FFMA R28, R13, R8, R28 ;  /* 0x000000080d1c7223 */ /* 0x000fc4000000001c */
[----:B------:R-:W1:Y:S01]  /*16f0*/  LDS R12, [R10+0x88] ;  /* 0x000088000a0c7984 */ /* 0x000e620000000800 */
[-C--:B------:R-:W-:Y:S01]  /*1700*/  FFMA R24, R19, R8.reuse, R24 ;  /* 0x0000000813187223 */ /* 0x080fe20000000018 */
[----:B------:R-:W-:Y:S02]  /*1710*/  FFMA R8, R21, R8, R9 ;  /* 0x0000000815087223 */ /* 0x000fe40000000009 */
[----:B------:R-:W2:Y:S01]  /*1720*/  LDG.E.CONSTANT R9, desc[UR6][R4.64] ;  /* 0x0000000604097981 */ /* 0x000ea2000c1e9900 */
[-C--:B---3--:R-:W-:Y:S01]  /*1730*/  FFMA R13, R13, R22.reuse, R11 ;  /* 0x000000160d0d7223 */ /* 0x088fe2000000000b */
[----:B------:R-:W-:Y:S02]  /*1740*/  FFMA R29, R21, R22, R24 ;  /* 0x00000016151d7223 */ /* 0x000fe40000000018 */
[----:B------:R0:W3:Y:S02]  /*1750*/  LDG.E.CONSTANT R11, desc[UR6][R4.64+0x100] ;  /* 0x00010006040b7981 */ /* 0x0000e4000c1e9900 */
[----:B0-----:R-:W-:Y:S01]  /*1760*/  FFMA R5, R20, R25, R8 ;  /* 0x0000001914057223 */ /* 0x001fe20000000008 */
[-C--:B-1----:R-:W-:Y:S01]  /*1770*/  FFMA R24, R18, R12.reuse, R17 ;  /* 0x0000000c12187223 */ /* 0x082fe20000000011 */
[----:B------:R-:W-:Y:S01]  /*1780*/  IADD3 R17, PT, PT, R3, 0x180, RZ ;  /* 0x0000018003117810 */ /* 0x000fe20007ffe0ff */
[----:B------:R-:W-:-:S04]  /*1790*/  FFMA R22, R20, R12, R16 ;  /* 0x0000000c14167223 */ /* 0x000fc80000000010 */
[----:B------:R-:W-:-:S04]  /*17a0*/  IMAD.WIDE.U32 R16, R17, 0x4, R14 ;  /* 0x0000000411107825 */ /* 0x000fc800078e000e */
[-C--:B------:R-:W-:Y:S02]  /*17b0*/  FFMA R8, R6, R25.reuse, R22 ;  /* 0x0000001906087223 */ /* 0x080fe40000000016 */
[----:B------:R0:W5:Y:S01]  /*17c0*/  LDG.E.CONSTANT R22, desc[UR6][R16.64] ;  /* 0x0000000610167981 */ /* 0x000162000c1e9900 */
[----:B------:R-:W-:-:S03]  /*17d0*/  FFMA R12, R19, R25, R24 ;  /* 0x00000019130c7223 */ /* 0x000fc60000000018 */
[----:B------:R-:W1:Y:S01]  /*17e0*/  LDS R24, [R10+0x94] ;  /* 0x000094000a187984 */ /* 0x000e620000000800 */
[C---:B------:R-:W-:Y:S01]  /*17f0*/  FFMA R28, R18.reuse, R25, R28 ;  /* 0x00000019121c7223 */ /* 0x040fe2000000001c */
[-C--:B------:R-:W-:Y:S01]  /*1800*/  FFMA R18, R18, R27.reuse, R13 ;  /* 0x0000001b12127223 */ /* 0x080fe2000000000d */
[----:B------:R-:W-:Y:S01]  /*1810*/  IADD3 R13, PT, PT, R3, 0x1a0, RZ ;  /* 0x000001a0030d7810 */ /* 0x000fe20007ffe0ff */
[----:B------:R-:W-:Y:S01]  /*1820*/  FFMA R25, R21, R27, R12 ;  /* 0x0000001b15197223 */ /* 0x000fe2000000000c */
[----:B0-----:R-:W0:Y:S03]  /*1830*/  LDS R16, [R10+0x98] ;  /* 0x000098000a107984 */ /* 0x001e260000000800 */
[----:B------:R-:W-:-:S04]  /*1840*/  IMAD.WIDE.U32 R12, R13, 0x4, R14 ;  /* 0x000000040d0c7825 */ /* 0x000fc800078e000e */
[-C--:B------:R-:W-:Y:S02]  /*1850*/  FFMA R4, R6, R27.reuse, R5 ;  /* 0x0000001b06047223 */ /* 0x080fe40000000005 */
[----:B------:R1:W5:Y:S01]  /*1860*/  LDG.E.CONSTANT R5, desc[UR6][R12.64] ;  /* 0x000000060c057981 */ /* 0x000362000c1e9900 */
[-C--:B------:R-:W-:Y:S01]  /*1870*/  FFMA R28, R19, R27.reuse, R28 ;  /* 0x0000001b131c7223 */ /* 0x080fe2000000001c */
[-C--:B------:R-:W-:Y:S01]  /*1880*/  FFMA R29, R20, R27.reuse, R29 ;  /* 0x0000001b141d7223 */ /* 0x080fe2000000001d */
[----:B------:R-:W-:Y:S01]  /*1890*/  FFMA R8, R26, R27, R8 ;  /* 0x0000001b1a087223 */ /* 0x000fe20000000008 */
[----:B------:R-:W-:Y:S01]  /*18a0*/  IADD3 R27, PT, PT, R3, 0x1c0, RZ ;  /* 0x000001c0031b7810 */ /* 0x000fe20007ffe0ff */
[----:B-1----:R-:W1:Y:S01]  /*18b0*/  LDS R13, [R10+0xcc] ;  /* 0x0000cc000a0d7984 */ /* 0x002e620000000800 */
[----:B------:R-:W-:-:S03]  /*18c0*/  FFMA R17, R19, R24, R18 ;  /* 0x0000001813117223 */ /* 0x000fc60000000012 */
[----:B------:R-:W-:-:S04]  /*18d0*/  IMAD.WIDE.U32 R18, R27, 0x4, R14 ;  /* 0x000000041b127825 */ /* 0x000fc800078e000e */
[CC--:B------:R-:W-:Y:S01]  /*18e0*/  FFMA R27, R21.reuse, R24.reuse, R28 ;  /* 0x00000018151b7223 */ /* 0x0c0fe2000000001c */
[-C--:B------:R-:W-:Y:S01]  /*18f0*/  FFMA R29, R6, R24.reuse, R29 ;  /* 0x00000018061d7223 */ /* 0x080fe2000000001d */
[C---:B------:R-:W-:Y:S01]  /*1900*/  FFMA R24, R26.reuse, R24, R4 ;  /* 0x000000181a187223 */ /* 0x040fe20000000004 */
[----:B------:R-:W1:Y:S04]  /*1910*/  LDS R28, [R10+0xd0] ;  /* 0x0000d0000a1c7984 */ /* 0x000e680000000800 */
[----:B------:R1:W5:Y:S01]  /*1920*/  LDG.E.CONSTANT R4, desc[UR6][R18.64] ;  /* 0x0000000612047981 */ /* 0x000362000c1e9900 */
[-C--:B0-----:R-:W-:Y:S01]  /*1930*/  FFMA R21, R21, R16.reuse, R17 ;  /* 0x0000001015157223 */ /* 0x081fe20000000011 */
[----:B------:R-:W-:Y:S01]  /*1940*/  IADD3 R17, PT, PT, R3, 0x1e0, RZ ;  /* 0x000001e003117810 */ /* 0x000fe20007ffe0ff */
[----:B------:R-:W-:-:S04]  /*1950*/  FFMA R12, R26, R16, R29 ;  /* 0x000000101a0c7223 */ /* 0x000fc8000000001d */
[----:B------:R-:W-:-:S06]  /*1960*/  IMAD.WIDE.U32 R16, R17, 0x4, R14 ;  /* 0x0000000411107825 */ /* 0x000fcc00078e000e */
[----:B------:R0:W5:Y:S01]  /*1970*/  LDG.E.CONSTANT R16, desc[UR6][R16.64] ;  /* 0x0000000610107981 */ /* 0x000162000c1e9900 */
[----:B-1----:R-:W-:-:S03]  /*1980*/  FFMA R13, R20, R13, R25 ;  /* 0x0000000d140d7223 */ /* 0x002fc60000000019 */
[----:B------:R-:W1:Y:S01]  /*1990*/  LDS R25, [R10+0xd4] ;  /* 0x0000d4000a197984 */ /* 0x000e620000000800 */
[----:B------:R-:W-:-:S05]  /*19a0*/  IADD3 R19, PT, PT, R3, 0x200, RZ ;  /* 0x0000020003137810 */ /* 0x000fca0007ffe0ff */
[----:B------:R-:W-:Y:S01]  /*19b0*/  IMAD.WIDE.U32 R18, R19, 0x4, R14 ;  /* 0x0000000413127825 */ /* 0x000fe200078e000e */
[----:B0-----:R-:W-:Y:S05]  /*19c0*/  LDS R17, [R10+0xdc] ;  /* 0x0000dc000a117984 */ /* 0x001fea0000000800 */
[----:B------:R0:W5:Y:S01]  /*19d0*/  LDG.E.CONSTANT R18, desc[UR6][R18.64] ;  /* 0x0000000612127981 */ /* 0x000162000c1e9900 */
[-C--:B------:R-:W-:Y:S01]  /*19e0*/  FFMA R27, R20, R28.reuse, R27 ;  /* 0x0000001c141b7223 */ /* 0x080fe2000000001b */
[----:B------:R-:W-:Y:S01]  /*19f0*/  FFMA R13, R6, R28, R13 ;  /* 0x0000001c060d7223 */ /* 0x000fe2000000000d */
[----:B------:R-:W-:Y:S01]  /*1a00*/  IADD3 R28, PT, PT, R3, 0x220, RZ ;  /* 0x00000220031c7810 */ /* 0x000fe20007ffe0ff */
[----:B0-----:R-:W-:Y:S01]  /*1a10*/  LDS R19, [R10+0x114] ;  /* 0x000114000a137984 */ /* 0x001fe20000000800 */
[----:B-1----:R-:W-:-:S03]  /*1a20*/  FFMA R29, R20, R25, R21 ;  /* 0x00000019141d7223 */ /* 0x002fc60000000015 */
[----:B------:R-:W-:-:S06]  /*1a30*/  IMAD.WIDE.U32 R20, R28, 0x4, R14 ;  /* 0x000000041c147825 */ /* 0x000fcc00078e000e */
[----:B------:R3:W5:Y:S01]  /*1a40*/  LDG.E.CONSTANT R20, desc[UR6][R20.64] ;  /* 0x0000000614147981 */ /* 0x000762000c1e9900 */
[----:B------:R-:W-:-:S03]  /*1a50*/  FFMA R28, R26, R25, R13 ;  /* 0x000000191a1c7223 */ /* 0x000fc6000000000d */
[----:B------:R-:W0:Y:S01]  /*1a60*/  LDS R13, [R10+0xd8] ;  /* 0x0000d8000a0d7984 */ /* 0x000e220000000800 */
[C---:B------:R-:W-:Y:S01]  /*1a70*/  FFMA R27, R6.reuse, R25, R27 ;  /* 0x00000019061b7223 */ /* 0x040fe2000000001b */
[----:B0-----:R-:W-:-:S03]  /*1a80*/  FFMA R29, R6, R13, R29 ;  /* 0x0000000d061d7223 */ /* 0x001fc6000000001d */
[C---:B------:R-:W-:Y:S02]  /*1a90*/  FFMA R6, R26.reuse, R13, R27 ;  /* 0x0000000d1a067223 */ /* 0x040fe4000000001b */
[----:B------:R-:W2:Y:S01]  /*1aa0*/  LDS R13, [R10+0x110] ;  /* 0x000110000a0d7984 */ /* 0x000ea20000000800 */
[----:B------:R-:W-:-:S03]  /*1ab0*/  FFMA R26, R26, R17, R29 ;  /* 0x000000111a1a7223 */ /* 0x000fc6000000001d */
[----:B------:R-:W0:Y:S04]  /*1ac0*/  LDS R17, [R10+0x118] ;  /* 0x000118000a117984 */ /* 0x000e280000000800 */
[----:B------:R-:W-:Y:S01]  /*1ad0*/  LDS R29, [R10+0x1a0] ;  /* 0x0001a0000a1d7984 */ /* 0x000fe20000000800 */
[C---:B--2---:R-:W-:Y:S01]  /*1ae0*/  FFMA R8, R9.reuse, R13, R8 ;  /* 0x0000000d09087223 */ /* 0x044fe20000000008 */
[-C--:B------:R-:W-:Y:S02]  /*1af0*/  FFMA R24, R9, R19.reuse, R24 ;  /* 0x0000001309187223 */ /* 0x080fe40000000018 */
[----:B------:R-:W1:Y:S01]  /*1b00*/  LDS R13, [R10+0x11c] ;  /* 0x00011c000a0d7984 */ /* 0x000e620000000800 */
[----:B----4-:R-:W-:Y:S01]  /*1b10*/  FFMA R8, R23, R19, R8 ;  /* 0x0000001317087223 */ /* 0x010fe20000000008 */
[----:B0-----:R-:W-:-:S02]  /*1b20*/  FFMA R12, R9, R17, R12 ;  /* 0x00000011090c7223 */ /* 0x001fc4000000000c */
[----:B------:R-:W5:Y:S01]  /*1b30*/  LDS R19, [R10+0x154] ;  /* 0x000154000a137984 */ /* 0x000f620000000800 */
[-C--:B------:R-:W-:Y:S01]  /*1b40*/  FFMA R24, R23, R17.reuse, R24 ;  /* 0x0000001117187223 */ /* 0x080fe20000000018 */
[----:B---3--:R-:W-:Y:S02]  /*1b50*/  FFMA R21, R11, R17, R8 ;  /* 0x000000110b157223 */ /* 0x008fe40000000008 */
[----:B------:R-:W0:Y:S01]  /*1b60*/  LDS R17, [R10+0x158] ;  /* 0x000158000a117984 */ /* 0x000e220000000800 */
[-C--:B-1----:R-:W-:Y:S01]  /*1b70*/  FFMA R8, R23, R13.reuse, R12 ;  /* 0x0000000d17087223 */ /* 0x082fe2000000000c */
[----:B------:R-:W-:Y:S02]  /*1b80*/  FFMA R25, R11, R13, R24 ;  /* 0x0000000d0b197223 */ /* 0x000fe40000000018 */
[----:B------:R-:W1:Y:S01]  /*1b90*/  LDS R12, [R10+0x15c] ;  /* 0x00015c000a0c7984 */ /* 0x000e620000000800 */
[----:B-----5:R-:W-:-:S03]  /*1ba0*/  FFMA R24, R22, R19, R21 ;  /* 0x0000001316187223 */ /* 0x020fc60000000015 */
[----:B------:R-:W2:Y:S01]  /*1bb0*/  LDS R13, [R10+0x120] ;  /* 0x000120000a0d7984 */ /* 0x000ea20000000800 */
[----:B0-----:R-:W-:-:S03]  /*1bc0*/  FFMA R21, R9, R17, R6 ;  /* 0x0000001109157223 */ /* 0x001fc60000000006 */
[----:B------:R-:W0:Y:S01]  /*1bd0*/  LDS R6, [R10+0x160] ;  /* 0x000160000a067984 */ /* 0x000e220000000800 */
[----:B------:R-:W-:-:S04]  /*1be0*/  FFMA R28, R9, R19, R28 ;  /* 0x00000013091c7223 */ /* 0x000fc8000000001c */
[-C--:B------:R-:W-:Y:S01]  /*1bf0*/  FFMA R19, R23, R17.reuse, R28 ;  /* 0x0000001117137223 */ /* 0x080fe2000000001c */
[-C--:B------:R-:W-:Y:S01]  /*1c00*/  FFMA R28, R22, R17.reuse, R25 ;  /* 0x00000011161c7223 */ /* 0x080fe20000000019 */
[----:B------:R-:W-:Y:S02]  /*1c10*/  FFMA R17, R5, R17, R24 ;  /* 0x0000001105117223 */ /* 0x000fe40000000018 */
[----:B------:R-:W3:Y:S01]  /*1c20*/  LDS R24, [R10+0x164] ;  /* 0x000164000a187984 */ /* 0x000ee20000000800 */
[-C--:B-1----:R-:W-:Y:S01]  /*1c30*/  FFMA R26, R9, R12.reuse, R26 ;  /* 0x0000000c091a7223 */ /* 0x082fe2000000001a */
[----:B--2---:R-:W-:Y:S01]  /*1c40*/  FFMA R25, R11, R13, R8 ;  /* 0x0000000d0b197223 */ /* 0x004fe20000000008 */
[-C--:B------:R-:W-:Y:S01]  /*1c50*/  FFMA R8, R23, R12.reuse, R21 ;  /* 0x0000000c17087223 */ /* 0x080fe20000000015 */
[----:B------:R-:W-:Y:S01]  /*1c60*/  FFMA R21, R5, R12, R28 ;  /* 0x0000000c05157223 */ /* 0x000fe2000000001c */
[----:B0-----:R-:W-:Y:S02]  /*1c70*/  FFMA R28, R23, R6, R26 ;  /* 0x00000006171c7223 */ /* 0x001fe4000000001a */
[----:B------:R-:W0:Y:S01]  /*1c80*/  LDS R23, [R10+0x198] ;  /* 0x000198000a177984 */ /* 0x000e220000000800 */
[----:B------:R-:W-:-:S03]  /*1c90*/  IADD3 R9, PT, PT, R3, 0x240, RZ ;  /* 0x0000024003097810 */ /* 0x000fc60007ffe0ff */
[----:B------:R-:W1:Y:S01]  /*1ca0*/  LDS R26, [R10+0x19c] ;  /* 0x00019c000a1a7984 */ /* 0x000e620000000800 */
[C---:B------:R-:W-:Y:S01]  /*1cb0*/  FFMA R13, R11.reuse, R12, R19 ;  /* 0x0000000c0b0d7223 */ /* 0x040fe20000000013 */
[----:B------:R-:W-:Y:S01]  /*1cc0*/  FFMA R19, R11, R6, R8 ;  /* 0x000000060b137223 */ /* 0x000fe20000000008 */
[----:B------:R-:W-:Y:S01]  /*1cd0*/  FFMA R25, R22, R12, R25 ;  /* 0x0000000c16197223 */ /* 0x000fe20000000019 */
[----:B------:R-:W-:-:S04]  /*1ce0*/  IMAD.WIDE.U32 R8, R9, 0x4, R14 ;  /* 0x0000000409087825 */ /* 0x000fc800078e000e */
[CC--:B------:R-:W-:Y:S01]  /*1cf0*/  FFMA R21, R4.reuse, R6.reuse, R21 ;  /* 0x0000000604157223 */ /* 0x0c0fe20000000015 */
[----:B------:R-:W-:Y:S02]  /*1d00*/  FFMA R25, R5, R6, R25 ;  /* 0x0000000605197223 */ /* 0x000fe40000000019 */
[----:B------:R-:W2:Y:S01]  /*1d10*/  LDG.E.CONSTANT R6, desc[UR6][R8.64] ;  /* 0x0000000608067981 */ /* 0x000ea2000c1e9900 */
[----:B------:R-:W-:-:S03]  /*1d20*/  FFMA R17, R4, R12, R17 ;  /* 0x0000000c04117223 */ /* 0x000fc60000000011 */
[----:B------:R4:W5:Y:S01]  /*1d30*/  LDG.E.CONSTANT R12, desc[UR6][R8.64+0x80] ;  /* 0x00008006080c7981 */ /* 0x000962000c1e9900 */
[-C--:B---3--:R-:W-:Y:S01]  /*1d40*/  FFMA R27, R11, R24.reuse, R28 ;  /* 0x000000180b1b7223 */ /* 0x088fe2000000001c */
[----:B------:R-:W-:Y:S01]  /*1d50*/  IADD3 R28, PT, PT, R3, 0x280, RZ ;  /* 0x00000280031c7810 */ /* 0x000fe20007ffe0ff */
[----:B------:R-:W-:-:S04]  /*1d60*/  FFMA R11, R4, R24, R25 ;  /* 0x00000018040b7223 */ /* 0x000fc80000000019 */
[----:B------:R-:W-:-:S06]  /*1d70*/  IMAD.WIDE.U32 R24, R28, 0x4, R14 ;  /* 0x000000041c187825 */ /* 0x000fcc00078e000e */
[----:B------:R3:W5:Y:S01]  /*1d80*/  LDG.E.CONSTANT R24, desc[UR6][R24.64] ;  /* 0x0000000618187981 */ /* 0x000762000c1e9900 */
[-C--:B0-----:R-:W-:Y:S01]  /*1d90*/  FFMA R13, R22, R23.reuse, R13 ;  /* 0x00000017160d7223 */ /* 0x081fe2000000000d */
[----:B------:R-:W-:Y:S02]  /*1da0*/  FFMA R23, R16, R23, R17 ;  /* 0x0000001710177223 */ /* 0x000fe40000000011 */
[----:B------:R-:W0:Y:S01]  /*1db0*/  LDS R17, [R10+0x1a4] ;  /* 0x0001a4000a117984 */ /* 0x000e220000000800 */
[----:B-1----:R-:W-:Y:S01]  /*1dc0*/  FFMA R28, R22, R26, R19 ;  /* 0x0000001a161c7223 */ /* 0x002fe20000000013 */
[----:B------:R-:W-:-:S05]  /*1dd0*/  IADD3 R19, PT, PT, R3, 0x2a0, RZ ;  /* 0x000002a003137810 */ /* 0x000fca0007ffe0ff */
[----:B----4-:R-:W-:Y:S02]  /*1de0*/  IMAD.WIDE.U32 R8, R19, 0x4, R14 ;  /* 0x0000000413087825 */ /* 0x010fe400078e000e */
[----:B------:R-:W1:Y:S04]  /*1df0*/  LDS R19, [R10+0x1a8] ;  /* 0x0001a8000a137984 */ /* 0x000e680000000800 */
[----:B------:R4:W5:Y:S01]  /*1e00*/  LDG.E.CONSTANT R8, desc[UR6][R8.64] ;  /* 0x0000000608087981 */ /* 0x000962000c1e9900 */
[CC--:B------:R-:W-:Y:S01]  /*1e10*/  FFMA R13, R5.reuse, R26.reuse, R13 ;  /* 0x0000001a050d7223 */ /* 0x0c0fe2000000000d */
[-C--:B------:R-:W-:Y:S01]  /*1e20*/  FFMA R21, R16, R26.reuse, R21 ;  /* 0x0000001a10157223 */ /* 0x080fe20000000015 */
[----:B------:R-:W-:Y:S01]  /*1e30*/  FFMA R23, R18, R26, R23 ;  /* 0x0000001a12177223 */ /* 0x000fe20000000017 */
[-C--:B------:R-:W-:Y:S01]  /*1e40*/  FFMA R26, R22, R29.reuse, R27 ;  /* 0x0000001d161a7223 */ /* 0x080fe2000000001b */
[-C--:B---3--:R-:W-:Y:S01]  /*1e50*/  FFMA R25, R5, R29.reuse, R28 ;  /* 0x0000001d05197223 */ /* 0x088fe2000000001c */
[C---:B------:R-:W-:Y:S01]  /*1e60*/  IADD3 R22, PT, PT, R3.reuse, 0x2c0, RZ ;  /* 0x000002c003167810 */ /* 0x040fe20007ffe0ff */
[----:B----4-:R-:W3:Y:S01]  /*1e70*/  LDS R9, [R10+0x1dc] ;  /* 0x0001dc000a097984 */ /* 0x010ee20000000800 */
[-C--:B------:R-:W-:Y:S01]  /*1e80*/  FFMA R13, R4, R29.reuse, R13 ;  /* 0x0000001d040d7223 */ /* 0x080fe2000000000d */
[-C--:B------:R-:W-:Y:S01]  /*1e90*/  FFMA R27, R16, R29.reuse, R11 ;  /* 0x0000001d101b7223 */ /* 0x080fe2000000000b */
[-C--:B------:R-:W-:Y:S01]  /*1ea0*/  FFMA R21, R18, R29.reuse, R21 ;  /* 0x0000001d12157223 */ /* 0x080fe20000000015 */
[----:B------:R-:W-:Y:S01]  /*1eb0*/  FFMA R29, R20, R29, R23 ;  /* 0x0000001d141d7223 */ /* 0x000fe20000000017 */
[----:B------:R-:W-:Y:S01]  /*1ec0*/  IMAD.WIDE.U32 R22, R22, 0x4, R14 ;  /* 0x0000000416167825 */ /* 0x000fe200078e000e */
[----:B------:R-:W-:-:S04]  /*1ed0*/  IADD3 R28, PT, PT, R3, 0x2e0, RZ ;  /* 0x000002e0031c7810 */ /* 0x000fc80007ffe0ff */
[----:B------:R4:W5:Y:S01]  /*1ee0*/  LDG.E.CONSTANT R11, desc[UR6][R22.64] ;  /* 0x00000006160b7981 */ /* 0x000962000c1e9900 */
[----:B0-----:R-:W-:-:S03]  /*1ef0*/  FFMA R5, R5, R17, R26 ;  /* 0x0000001105057223 */ /* 0x001fc6000000001a */
[----:B------:R-:W0:Y:S01]  /*1f00*/  LDS R26, [R10+0x1e0] ;  /* 0x0001e0000a1a7984 */ /* 0x000e220000000800 */
[-C--:B------:R-:W-:Y:S01]  /*1f10*/  FFMA R25, R4, R17.reuse, R25 ;  /* 0x0000001104197223 */ /* 0x080fe20000000019 */
[-C--:B------:R-:W-:Y:S01]  /*1f20*/  FFMA R27, R18, R17.reuse, R27 ;  /* 0x00000011121b7223 */ /* 0x080fe2000000001b */
[----:B------:R-:W-:Y:S01]  /*1f30*/  FFMA R21, R20, R17, R21 ;  /* 0x0000001114157223 */ /* 0x000fe20000000015 */
[----:B-1----:R-:W-:Y:S01]  /*1f40*/  FFMA R17, R4, R19, R5 ;  /* 0x0000001304117223 */ /* 0x002fe20000000005 */
[----:B------:R-:W-:-:S05]  /*1f50*/  IMAD.WIDE.U32 R4, R28, 0x4, R14 ;  /* 0x000000041c047825 */ /* 0x000fca00078e000e */
[----:B------:R1:W5:Y:S01]  /*1f60*/  LDG.E.CONSTANT R28, desc[UR6][R4.64] ;  /* 0x00000006041c7981 */ /* 0x000362000c1e9900 */
[C---:B----4-:R-:W-:Y:S01]  /*1f70*/  IADD3 R23, PT, PT, R3.reuse, 0x300, RZ ;  /* 0x0000030003177810 */ /* 0x050fe20007ffe0ff */
[----:B------:R-:W-:Y:S01]  /*1f80*/  FFMA R19, R20, R19, R27 ;  /* 0x0000001314137223 */ /* 0x000fe2000000001b */
[----:B------:R-:W-:-:S03]  /*1f90*/  IADD3 R27, PT, PT, R3, 0x320, RZ ;  /* 0x00000320031b7810 */ /* 0x000fc60007ffe0ff */
[----:B------:R-:W-:-:S04]  /*1fa0*/  IMAD.WIDE.U32 R22, R23, 0x4, R14 ;  /* 0x0000000417167825 */ /* 0x000fc800078e000e */
[C---:B---3--:R-:W-:Y:S01]  /*1fb0*/  FFMA R13, R16.reuse, R9, R13 ;  /* 0x00000009100d7223 */ /* 0x048fe2000000000d */
[----:B-1----:R-:W-:Y:S01]  /*1fc0*/  IADD3 R5, PT, PT, R3, 0x340, RZ ;  /* 0x0000034003057810 */ /* 0x002fe20007ffe0ff */
[----:B------:R-:W1:Y:S04]  /*1fd0*/  LDS R9, [R10+0x1e4] ;  /* 0x0001e4000a097984 */ /* 0x000e680000000800 */
[----:B------:R3:W4:Y:S01]  /*1fe0*/  LDG.E.CONSTANT R22, desc[UR6][R22.64] ;  /* 0x0000000616167981 */ /* 0x000722000c1e9900 */
[-C--:B0-----:R-:W-:Y:S01]  /*1ff0*/  FFMA R25, R16, R26.reuse, R25 ;  /* 0x0000001a10197223 */ /* 0x081fe20000000019 */
[----:B------:R-:W-:Y:S01]  /*2000*/  FFMA R13, R18, R26, R13 ;  /* 0x0000001a120d7223 */ /* 0x000fe2000000000d */
[--C-:B------:R-:W-:Y:S01]  /*2010*/  IMAD.WIDE.U32 R26, R27, 0x4, R14.reuse ;  /* 0x000000041b1a7825 */ /* 0x100fe200078e000e */
[----:B---3--:R-:W-:Y:S05]  /*2020*/  LDS R23, [R10+0x228] ;  /* 0x000228000a177984 */ /* 0x008fea0000000800 */
[----:B------:R0:W3:Y:S01]  /*2030*/  LDG.E.CONSTANT R26, desc[UR6][R26.64] ;  /* 0x000000061a1a7981 */ /* 0x0000e2000c1e9900 */
[----:B------:R-:W-:-:S06]  /*2040*/  IMAD.WIDE.U32 R4, R5, 0x4, R14 ;  /* 0x0000000405047825 */ /* 0x000fcc00078e000e */
[----:B------:R5:W3:Y:S04]  /*2050*/  LDG.E.CONSTANT R4, desc[UR6][R4.64] ;  /* 0x0000000604047981 */ /* 0x000ae8000c1e9900 */
[----:B0-----:R-:W-:Y:S01]  /*2060*/  LDS R27, [R10+0x22c] ;  /* 0x00022c000a1b7984 */ /* 0x001fe20000000800 */
[----:B-1----:R-:W-:-:S03]  /*2070*/  FFMA R17, R16, R9, R17 ;  /* 0x0000000910117223 */ /* 0x002fc60000000011 */
[----:B------:R-:W0:Y:S01]  /*2080*/  LDS R16, [R10+0x1e8] ;  /* 0x0001e8000a107984 */ /* 0x000e220000000800 */
[-C--:B------:R-:W-:Y:S01]  /*2090*/  FFMA R25, R18, R9.reuse, R25 ;  /* 0x0000000912197223 */ /* 0x080fe20000000019 */
[----:B------:R-:W-:Y:S01]  /*20a0*/  FFMA R9, R20, R9, R13 ;  /* 0x0000000914097223 */ /* 0x000fe2000000000d */
[-C--:B0-----:R-:W-:Y:S02]  /*20b0*/  FFMA R13, R18, R16.reuse, R17 ;  /* 0x00000010120d7223 */ /* 0x081fe40000000011 */
[----:B------:R-:W0:Y:S01]  /*20c0*/  LDS R18, [R10+0x1ec] ;  /* 0x0001ec000a127984 */ /* 0x000e220000000800 */
[----:B------:R-:W-:-:S03]  /*20d0*/  FFMA R17, R20, R16, R25 ;  /* 0x0000001014117223 */ /* 0x000fc60000000019 */
[----:B------:R-:W2:Y:S04]  /*20e0*/  LDS R16, [R10+0x220] ;  /* 0x000220000a107984 */ /* 0x000ea80000000800 */
[----:B------:R-:W-:Y:S01]  /*20f0*/  LDS R25, [R10+0x264] ;  /* 0x000264000a197984 */ /* 0x000fe20000000800 */
[----:B0-----:R-:W-:-:S03]  /*2100*/  FFMA R13, R20, R18, R13 ;  /* 0x00000012140d7223 */ /* 0x001fc6000000000d */
[----:B------:R-:W0:Y:S01]  /*2110*/  LDS R18, [R10+0x224] ;  /* 0x000224000a127984 */ /* 0x000e220000000800 */
[C---:B--2---:R-:W-:Y:S01]  /*2120*/  FFMA R29, R6.reuse, R16, R29 ;  /* 0x00000010061d7223 */ /* 0x044fe2000000001d */
[CC--:B0-----:R-:W-:Y:S01]  /*2130*/  FFMA R21, R6.reuse, R18.reuse, R21 ;  /* 0x0000001206157223 */ /* 0x0c1fe20000000015 */
[-C--:B------:R-:W-:Y:S02]  /*2140*/  FFMA R16, R6, R23.reuse, R19 ;  /* 0x0000001706107223 */ /* 0x080fe40000000013 */
[C---:B-----5:R-:W-:Y:S01]  /*2150*/  FFMA R29, R12.reuse, R18, R29 ;  /* 0x000000120c1d7223 */ /* 0x060fe2000000001d */
[----:B------:R-:W-:Y:S01]  /*2160*/  FFMA R18, R12, R23, R21 ;  /* 0x000000170c127223 */ /* 0x000fe20000000015 */
[----:B------:R-:W0:Y:S04]  /*2170*/  LDS R19, [R10+0x26c] ;  /* 0x00026c000a137984 */ /* 0x000e280000000800 */
[----:B------:R-:W1:Y:S01]  /*2180*/  LDS R21, [R10+0x268] ;  /* 0x000268000a157984 */ /* 0x000e620000000800 */
[----:B------:R-:W-:Y:S01]  /*2190*/  FFMA R9, R6, R25, R9 ;  /* 0x0000001906097223 */ /* 0x000fe20000000009 */
[C---:B------:R-:W-:Y:S01]  /*21a0*/  FFMA R29, R24.reuse, R23, R29 ;  /* 0x00000017181d7223 */ /* 0x040fe2000000001d */
[----:B------:R-:W-:-:S02]  /*21b0*/  FFMA R23, R24, R27, R18 ;  /* 0x0000001b18177223 */ /* 0x000fc40000000012 */
[----:B------:R-:W2:Y:S01]  /*21c0*/  LDS R18, [R10+0x230] ;  /* 0x000230000a127984 */ /* 0x000ea20000000800 */
[----:B------:R-:W-:Y:S01]  /*21d0*/  FFMA R5, R12, R27, R16 ;  /* 0x0000001b0c057223 */ /* 0x000fe20000000010 */
[----:B------:R-:W-:Y:S02]  /*21e0*/  FFMA R20, R8, R25, R29 ;  /* 0x0000001908147223 */ /* 0x000fe4000000001d */
[----:B------:R-:W5:Y:S01]  /*21f0*/  LDS R25, [R10+0x270] ;  /* 0x000270000a197984 */ /* 0x000f620000000800 */
[C---:B0-----:R-:W-:Y:S01]  /*2200*/  FFMA R29, R6.reuse, R19, R13 ;  /* 0x00000013061d7223 */ /* 0x041fe2000000000d */
[-C--:B-1----:R-:W-:Y:S02]  /*2210*/  FFMA R27, R6, R21.reuse, R17 ;  /* 0x00000015061b7223 */ /* 0x082fe40000000011 */
[----:B------:R-:W0:Y:S01]  /*2220*/  LDS R6, [R10+0x2a8] ;  /* 0x0002a8000a067984 */ /* 0x000e220000000800 */
[----:B------:R-:W-:-:S03]  /*2230*/  FFMA R16, R8, R21, R23 ;  /* 0x0000001508107223 */ /* 0x000fc60000000017 */
[----:B------:R-:W1:Y:S01]  /*2240*/  LDS R23, [R10+0x274] ;  /* 0x000274000a177984 */ /* 0x000e620000000800 */
[C---:B------:R-:W-:Y:S01]  /*2250*/  FFMA R13, R12.reuse, R19, R27 ;  /* 0x000000130c0d7223 */ /* 0x040fe2000000001b */
[-C--:B------:R-:W-:Y:S02]  /*2260*/  FFMA R17, R12, R21.reuse, R9 ;  /* 0x000000150c117223 */ /* 0x080fe40000000009 */
[----:B------:R-:W4:Y:S01]  /*2270*/  LDS R27, [R10+0x2ac] ;  /* 0x0002ac000a1b7984 */ /* 0x000f220000000800 */
[C---:B--2---:R-:W-:Y:S01]  /*2280*/  FFMA R5, R24.reuse, R18, R5 ;  /* 0x0000001218057223 */ /* 0x044fe20000000005 */
[C---:B------:R-:W-:Y:S01]  /*2290*/  FFMA R9, R11.reuse, R21, R20 ;  /* 0x000000150b097223 */ /* 0x040fe20000000014 */
[-C--:B------:R-:W-:Y:S02]  /*22a0*/  FFMA R17, R24, R19.reuse, R17 ;  /* 0x0000001318117223 */ /* 0x080fe40000000011 */
[-C--:B------:R-:W-:Y:S01]  /*22b0*/  FFMA R18, R8, R19.reuse, R5 ;  /* 0x0000001308127223 */ /* 0x080fe20000000005 */
[----:B------:R-:W-:Y:S01]  /*22c0*/  FFMA R5, R11, R19, R16 ;  /* 0x000000130b057223 */ /* 0x000fe20000000010 */
[----:B-----5:R-:W-:Y:S01]  /*22d0*/  FFMA R29, R12, R25, R29 ;  /* 0x000000190c1d7223 */ /* 0x020fe2000000001d */
[----:B------:R-:W-:Y:S01]  /*22e0*/  FFMA R19, R28, R19, R9 ;  /* 0x000000131c137223 */ /* 0x000fe20000000009 */
[----:B------:R-:W-:Y:S01]  /*22f0*/  IADD3 R12, PT, PT, R3, 0x360, RZ ;  /* 0x00000360030c7810 */ /* 0x000fe20007ffe0ff */
[----:B------:R-:W2:Y:S01]  /*2300*/  LDS R9, [R10+0x2b0] ;  /* 0x0002b0000a097984 */ /* 0x000ea20000000800 */
[-C--:B------:R-:W-:Y:S01]  /*2310*/  FFMA R16, R24, R25.reuse, R13 ;  /* 0x0000001918107223 */ /* 0x080fe2000000000d */
[----:B------:R-:W-:-:S02]  /*2320*/  FFMA R21, R11, R25, R18 ;  /* 0x000000190b157223 */ /* 0x000fc40000000012 */
[----:B------:R-:W-:-:S04]  /*2330*/  IMAD.WIDE.U32 R12, R12, 0x4, R14 ;  /* 0x000000040c0c7825 */ /* 0x000fc800078e000e */
[----:B0-----:R-:W-:Y:S01]  /*2340*/  FFMA R18, R8, R6, R17 ;  /* 0x0000000608127223 */ /* 0x001fe20000000011 */
[----:B------:R-:W-:Y:S01]  /*2350*/  IADD3 R17, PT, PT, R3, 0x380, RZ ;  /* 0x0000038003117810 */ /* 0x000fe20007ffe0ff */
[----:B------:R-:W-:Y:S02]  /*2360*/  FFMA R25, R28, R25, R5 ;  /* 0x000000191c197223 */ /* 0x000fe40000000005 */
[----:B------:R0:W5:Y:S01]  /*2370*/  LDG.E.CONSTANT R5, desc[UR6][R12.64] ;  /* 0x000000060c057981 */ /* 0x000162000c1e9900 */
[----:B-1----:R-:W-:-:S03]  /*2380*/  FFMA R24, R24, R23, R29 ;  /* 0x0000001718187223 */ /* 0x002fc6000000001d */
[----:B------:R-:W1:Y:S01]  /*2390*/  LDS R29, [R10+0x2b4] ;  /* 0x0002b4000a1d7984 */ /* 0x000e620000000800 */
[----:B0-----:R-:W-:-:S06]  /*23a0*/  IMAD.WIDE.U32 R12, R17, 0x4, R14 ;  /* 0x00000004110c7825 */ /* 0x001fcc00078e000e */
[----:B------:R0:W5:Y:S01]  /*23b0*/  LDG.E.CONSTANT R12, desc[UR6][R12.64] ;  /* 0x000000060c0c7981 */ /* 0x000162000c1e9900 */
[----:B------:R-:W-:Y:S01]  /*23c0*/  IADD3 R17, PT, PT, R3, 0x3a0, RZ ;  /* 0x000003a003117810 */ /* 0x000fe20007ffe0ff */
[----:B----4-:R-:W-:Y:S01]  /*23d0*/  FFMA R19, R22, R6, R19 ;  /* 0x0000000616137223 */ /* 0x010fe20000000013 */
[----:B------:R-:W-:Y:S01]  /*23e0*/  FFMA R23, R28, R23, R21 ;  /* 0x000000171c177223 */ /* 0x000fe20000000015 */
[-C--:B------:R-:W-:Y:S01]  /*23f0*/  FFMA R6, R8, R27.reuse, R16 ;  /* 0x0000001b08067223 */ /* 0x080fe20000000010 */
[-C--:B------:R-:W-:Y:S01]  /*2400*/  FFMA R21, R11, R27.reuse, R18 ;  /* 0x0000001b0b157223 */ /* 0x080fe20000000012 */
[-C--:B------:R-:W-:Y:S01]  /*2410*/  FFMA R25, R22, R27.reuse, R25 ;  /* 0x0000001b16197223 */ /* 0x080fe20000000019 */
[----:B---3--:R-:W-:Y:S01]  /*2420*/  FFMA R27, R26, R27, R19 ;  /* 0x0000001b1a1b7223 */ /* 0x008fe20000000013 */
[----:B------:R-:W-:Y:S01]  /*2430*/  IMAD.WIDE.U32 R16, R17, 0x4, R14 ;  /* 0x0000000411107825 */ /* 0x000fe200078e000e */
[C---:B------:R-:W-:Y:S01]  /*2440*/  IADD3 R19, PT, PT, R3.reuse, 0x3c0, RZ ;  /* 0x000003c003137810 */ /* 0x040fe20007ffe0ff */
[----:B0-----:R-:W0:Y:S01]  /*2450*/  LDS R13, [R10+0x2b8] ;  /* 0x0002b8000a0d7984 */ /* 0x001e220000000800 */
[----:B------:R-:W-:-:S03]  /*2460*/  IADD3 R20, PT, PT, R3, 0x3e0, RZ ;  /* 0x000003e003147810 */ /* 0x000fc60007ffe0ff */
[----:B------:R-:W3:Y:S01]  /*2470*/  LDG.E.CONSTANT R16, desc[UR6][R16.64] ;  /* 0x0000000610107981 */ /* 0x000ee2000c1e9900 */
[----:B------:R-:W-:-:S04]  /*2480*/  IMAD.WIDE.U32 R18, R19, 0x4, R14 ;  /* 0x0000000413127825 */ /* 0x000fc800078e000e */
[-C--:B--2---:R-:W-:Y:S01]  /*2490*/  FFMA R8, R8, R9.reuse, R24 ;  /* 0x0000000908087223 */ /* 0x084fe20000000018 */
[-C--:B------:R-:W-:Y:S01]  /*24a0*/  FFMA R24, R11, R9.reuse, R6 ;  /* 0x000000090b187223 */ /* 0x080fe20000000006 */
[-C--:B------:R-:W-:Y:S01]  /*24b0*/  FFMA R6, R28, R9.reuse, R21 ;  /* 0x000000091c067223 */ /* 0x080fe20000000015 */
[----:B------:R-:W-:Y:S01]  /*24c0*/  IMAD.WIDE.U32 R20, R20, 0x4, R14 ;  /* 0x0000000414147825 */ /* 0x000fe200078e000e */
[----:B------:R2:W4:Y:S03]  /*24d0*/  LDG.E.CONSTANT R18, desc[UR6][R18.64] ;  /* 0x0000000612127981 */ /* 0x000526000c1e9900 */
[-C--:B------:R-:W-:Y:S01]  /*24e0*/  FFMA R23, R22, R9.reuse, R23 ;  /* 0x0000000916177223 */ /* 0x080fe20000000017 */
[-C--:B------:R-:W-:Y:S01]  /*24f0*/  FFMA R25, R26, R9.reuse, R25 ;  /* 0x000000091a197223 */ /* 0x080fe20000000019 */
[----:B------:R-:W-:Y:S01]  /*2500*/  FFMA R27, R4, R9, R27 ;  /* 0x00000009041b7223 */ /* 0x000fe2000000001b */
[----:B------:R-:W4:Y:S01]  /*2510*/  LDG.E.CONSTANT R20, desc[UR6][R20.64] ;  /* 0x0000000614147981 */ /* 0x000f22000c1e9900 */
[----:B------:R-:W-:Y:S01]  /*2520*/  IADD3 R9, PT, PT, R3, 0x400, RZ ;  /* 0x0000040003097810 */ /* 0x000fe20007ffe0ff */
[----:B-1----:R-:W-:-:S04]  /*2530*/  FFMA R11, R11, R29, R8 ;  /* 0x0000001d0b0b7223 */ /* 0x002fc80000000008 */
[----:B------:R-:W-:-:S05]  /*2540*/  IMAD.WIDE.U32 R8, R9, 0x4, R14 ;  /* 0x0000000409087825 */ /* 0x000fca00078e000e */
[----:B------:R1:W4:Y:S01]  /*2550*/  LDG.E.CONSTANT R17, desc[UR6][R8.64] ;  /* 0x0000000608117981 */ /* 0x000322000c1e9900 */
[-C--:B--2---:R-:W-:Y:S01]  /*2560*/  FFMA R19, R28, R29.reuse, R24 ;  /* 0x0000001d1c137223 */ /* 0x084fe20000000018 */
[-C--:B------:R-:W-:Y:S01]  /*2570*/  FFMA R23, R26, R29.reuse, R23 ;  /* 0x0000001d1a177223 */ /* 0x080fe20000000017 */
[----:B------:R-:W-:Y:S01]  /*2580*/  FFMA R29, R4, R29, R25 ;  /* 0x0000001d041d7223 */ /* 0x000fe20000000019 */
[----:B-1----:R-:W-:-:S05]  /*2590*/  IADD3 R9, PT, PT, R3, 0x420, RZ ;  /* 0x0000042003097810 */ /* 0x002fca0007ffe0ff */
[----:B------:R-:W-:Y:S01]  /*25a0*/  IMAD.WIDE.U32 R24, R9, 0x4, R14 ;  /* 0x0000000409187825 */ /* 0x000fe200078e000e */
[----:B------:R-:W-:-:S05]  /*25b0*/  IADD3 R21, PT, PT, R3, 0x440, RZ ;  /* 0x0000044003157810 */ /* 0x000fca0007ffe0ff */
[----:B------:R-:W2:Y:S01]  /*25c0*/  LDG.E.CONSTANT R24, desc[UR6][R24.64] ;  /* 0x0000000618187981 */ /* 0x000ea2000c1e9900 */
[----:B------:R-:W-:-:S04]  /*25d0*/  IMAD.WIDE.U32 R8, R21, 0x4, R14 ;  /* 0x0000000415087825 */ /* 0x000fc800078e000e */
[-C--:B0-----:R-:W-:Y:S01]  /*25e0*/  FFMA R11, R28, R13.reuse, R11 ;  /* 0x0000000d1c0b7223 */ /* 0x081fe2000000000b */
[----:B------:R-:W-:Y:S04]  /*25f0*/  LDS R21, [R10+0x338] ;  /* 0x000338000a157984 */ /* 0x000fe80000000800 */
[----:B------:R-:W2:Y:S01]  /*2600*/  LDG.E.CONSTANT R8, desc[UR6][R8.64] ;  /* 0x0000000608087981 */ /* 0x000ea2000c1e9900 */
[----:B------:R-:W-:Y:S01]  /*2610*/  FFMA R28, R4, R13, R23 ;  /* 0x0000000d041c7223 */ /* 0x000fe20000000017 */
[----:B------:R-:W-:Y:S02]  /*2620*/  IADD3 R13, PT, PT, R3, 0x460, RZ ;  /* 0x00000460030d7810 */ /* 0x000fe40007ffe0ff */
[----:B------:R-:W0:Y:S03]  /*2630*/  LDS R3, [R10+0x2ec] ;  /* 0x0002ec000a037984 */ /* 0x000e260000000800 */
[----:B------:R-:W-:Y:S01]  /*2640*/  IMAD.WIDE.U32 R14, R13, 0x4, R14 ;  /* 0x000000040d0e7825 */ /* 0x000fe200078e000e */
[----:B------:R-:W-:Y:S05]  /*2650*/  LDS R23, [R10+0x2fc] ;  /* 0x0002fc000a177984 */ /* 0x000fea0000000800 */
[----:B------:R1:W2:Y:S04]  /*2660*/  LDG.E.CONSTANT R14, desc[UR6][R14.64] ;  /* 0x000000060e0e7981 */ /* 0x0002a8000c1e9900 */
[----:B-1----:R-:W-:Y:S01]  /*2670*/  LDS R15, [R10+0x330] ;  /* 0x000330000a0f7984 */ /* 0x002fe20000000800 */
[----:B0-----:R-:W-:-:S03]  /*2680*/  FFMA R3, R22, R3, R6 ;  /* 0x0000000316037223 */ /* 0x001fc60000000006 */
[----:B------:R-:W0:Y:S02]  /*2690*/  LDS R6, [R10+0x2f0] ;  /* 0x0002f0000a067984 */ /* 0x000e240000000800 */
[-C--:B0-----:R-:W-:Y:S01]  /*26a0*/  FFMA R19, R22, R6.reuse, R19 ;  /* 0x0000000616137223 */ /* 0x081fe20000000013 */
[----:B------:R-:W-:Y:S02]  /*26b0*/  FFMA R13, R26, R6, R3 ;  /* 0x000000061a0d7223 */ /* 0x000fe40000000003 */
[----:B------:R-:W0:Y:S04]  /*26c0*/  LDS R6, [R10+0x2f4] ;  /* 0x0002f4000a067984 */ /* 0x000e280000000800 */
[----:B------:R-:W-:Y:S01]  /*26d0*/  LDS R3, [R10+0x334] ;  /* 0x000334000a037984 */ /* 0x000fe20000000800 */
[----:B0-----:R-:W-:-:S03]  /*26e0*/  FFMA R22, R22, R6, R11 ;  /* 0x0000000616167223 */ /* 0x001fc6000000000b */
[----:B------:R-:W0:Y:S01]  /*26f0*/  LDS R11, [R10+0x2f8] ;  /* 0x0002f8000a0b7984 */ /* 0x000e220000000800 */
[CC--:B------:R-:W-:Y:S01]  /*2700*/  FFMA R19, R26.reuse, R6.reuse, R19 ;  /* 0x000000061a137223 */ /* 0x0c0fe20000000013 */
[----:B0-----:R-:W-:Y:S01]  /*2710*/  FFMA R9, R26, R11, R22 ;  /* 0x0000000b1a097223 */ /* 0x001fe20000000016 */
[C---:B------:R-:W-:Y:S02]  /*2720*/  FFMA R22, R4.reuse, R6, R13 ;  /* 0x0000000604167223 */ /* 0x040fe4000000000d */
[----:B------:R-:W0:Y:S01]  /*2730*/  LDS R13, [R10+0x374] ;  /* 0x000374000a0d7984 */ /* 0x000e220000000800 */
[----:B------:R-:W-:-:S03]  /*2740*/  FFMA R6, R4, R23, R9 ;  /* 0x0000001704067223 */ /* 0x000fc60000000009 */
[----:B------:R-:W1:Y:S01]  /*2750*/  LDS R9, [R10+0x33c] ;  /* 0x00033c000a097984 */ /* 0x000e620000000800 */
[----:B------:R-:W-:-:S03]  /*2760*/  FFMA R26, R4, R11, R19 ;  /* 0x0000000b041a7223 */ /* 0x000fc60000000013 */
[----:B------:R-:W4:Y:S04]  /*2770*/  LDS R11, [R10+0x378] ;  /* 0x000378000a0b7984 */ /* 0x000f280000000800 */
[----:B------:R-:W4:Y:S04]  /*2780*/  LDS R19, [R10+0x340] ;  /* 0x000340000a137984 */ /* 0x000f280000000800 */
[----:B------:R-:W-:Y:S01]  /*2790*/  LDS R4, [R10+0x384] ;  /* 0x000384000a047984 */ /* 0x000fe20000000800 */
[----:B-----5:R-:W-:-:S03]  /*27a0*/  FFMA R27, R5, R15, R27 ;  /* 0x0000000f051b7223 */ /* 0x020fc6000000001b */
[----:B------:R-:W5:Y:S01]  /*27b0*/  LDS R15, [R10+0x37c] ;  /* 0x00037c000a0f7984 */ /* 0x000f620000000800 */
[CC--:B------:R-:W-:Y:S01]  /*27c0*/  FFMA R29, R5.reuse, R3.reuse, R29 ;  /* 0x00000003051d7223 */ /* 0x0c0fe2000000001d */
[C---:B------:R-:W-:Y:S02]  /*27d0*/  FFMA R27, R12.reuse, R3, R27 ;  /* 0x000000030c1b7223 */ /* 0x040fe4000000001b */
[----:B------:R-:W5:Y:S01]  /*27e0*/  LDS R3, [R10+0x380] ;  /* 0x000380000a037984 */ /* 0x000f620000000800 */
[CC--:B------:R-:W-:Y:S01]  /*27f0*/  FFMA R28, R5.reuse, R21.reuse, R28 ;  /* 0x00000015051c7223 */ /* 0x0c0fe2000000001c */
[----:B------:R-:W-:Y:S01]  /*2800*/  FFMA R25, R12, R21, R29 ;  /* 0x000000150c197223 */ /* 0x000fe2000000001d */
[----:B0-----:R-:W-:Y:S01]  /*2810*/  FFMA R23, R5, R13, R22 ;  /* 0x0000000d05177223 */ /* 0x001fe20000000016 */
[----:B---3--:R-:W-:Y:S01]  /*2820*/  FFMA R27, R16, R21, R27 ;  /* 0x00000015101b7223 */ /* 0x008fe2000000001b */
[-C--:B-1----:R-:W-:Y:S01]  /*2830*/  FFMA R21, R12, R9.reuse, R28 ;  /* 0x000000090c157223 */ /* 0x082fe2000000001c */
[----:B------:R-:W-:-:S02]  /*2840*/  FFMA R25, R16, R9, R25 ;  /* 0x0000000910197223 */ /* 0x000fc40000000019 */
[----:B------:R-:W0:Y:S01]  /*2850*/  LDS R9, [R10+0x3b8] ;  /* 0x0003b8000a097984 */ /* 0x000e220000000800 */
[----:B----4-:R-:W-:Y:S01]  /*2860*/  FFMA R13, R18, R13, R27 ;  /* 0x0000000d120d7223 */ /* 0x010fe2000000001b */
[CC--:B------:R-:W-:Y:S01]  /*2870*/  FFMA R27, R5.reuse, R11.reuse, R26 ;  /* 0x0000000b051b7223 */ /* 0x0c0fe2000000001a */
[-C--:B------:R-:W-:Y:S01]  /*2880*/  FFMA R23, R12, R11.reuse, R23 ;  /* 0x0000000b0c177223 */ /* 0x080fe20000000017 */
[-C--:B------:R-:W-:Y:S01]  /*2890*/  FFMA R25, R18, R11.reuse, R25 ;  /* 0x0000000b12197223 */ /* 0x080fe20000000019 */
[----:B------:R-:W-:Y:S01]  /*28a0*/  FFMA R22, R20, R11, R13 ;  /* 0x0000000b14167223 */ /* 0x000fe2000000000d */
[----:B------:R-:W-:Y:S01]  /*28b0*/  FFMA R26, R16, R19, R21 ;  /* 0x00000013101a7223 */ /* 0x000fe20000000015 */
[----:B------:R-:W1:Y:S01]  /*28c0*/  LDS R11, [R10+0x3bc] ;  /* 0x0003bc000a0b7984 */ /* 0x000e620000000800 */
[----:B-----5:R-:W-:-:S03]  /*28d0*/  FFMA R29, R5, R15, R6 ;  /* 0x0000000f051d7223 */ /* 0x020fc60000000006 */
[----:B------:R-:W3:Y:S01]  /*28e0*/  LDS R13, [R10+0x3c0] ;  /* 0x0003c0000a0d7984 */ /* 0x000ee20000000800 */
[-C--:B------:R-:W-:Y:S01]  /*28f0*/  FFMA R5, R16, R15.reuse, R23 ;  /* 0x0000000f10057223 */ /* 0x080fe20000000017 */
[-C--:B------:R-:W-:Y:S02]  /*2900*/  FFMA R23, R18, R15.reuse, R26 ;  /* 0x0000000f12177223 */ /* 0x080fe4000000001a */
[----:B------:R-:W4:Y:S01]  /*2910*/  LDS R19, [R10+0x3c4] ;  /* 0x0003c4000a137984 */ /* 0x000f220000000800 */
[-C--:B------:R-:W-:Y:S01]  /*2920*/  FFMA R21, R12, R15.reuse, R27 ;  /* 0x0000000f0c157223 */ /* 0x080fe2000000001b */
[-C--:B------:R-:W-:Y:S01]  /*2930*/  FFMA R26, R20, R15.reuse, R25 ;  /* 0x0000000f141a7223 */ /* 0x080fe20000000019 */
[----:B------:R-:W-:Y:S01]  /*2940*/  FFMA R15, R17, R15, R22 ;  /* 0x0000000f110f7223 */ /* 0x000fe20000000016 */
[----:B------:R-:W-:Y:S01]  /*2950*/  LDS R27, [R10+0x400] ;  /* 0x000400000a1b7984 */ /* 0x000fe20000000800 */
[----:B------:R-:W-:-:S03]  /*2960*/  FFMA R25, R12, R3, R29 ;  /* 0x000000030c197223 */ /* 0x000fc6000000001d */
[----:B------:R-:W5:Y:S01]  /*2970*/  LDS R12, [R10+0x3c8] ;  /* 0x0003c8000a0c7984 */ /* 0x000f620000000800 */
[-C--:B------:R-:W-:Y:S01]  /*2980*/  FFMA R6, R16, R3.reuse, R21 ;  /* 0x0000000310067223 */ /* 0x080fe20000000015 */
[----:B------:R-:W-:Y:S02]  /*2990*/  FFMA R22, R20, R3, R23 ;  /* 0x0000000314167223 */ /* 0x000fe40000000017 */
[----:B------:R-:W5:Y:S01]  /*29a0*/  LDS R21, [R10+0x3fc] ;  /* 0x0003fc000a157984 */ /* 0x000f620000000800 */
[----:B------:R-:W-:-:S03]  /*29b0*/  FFMA R16, R16, R4, R25 ;  /* 0x0000000410107223 */ /* 0x000fc60000000019 */
[----:B------:R-:W5:Y:S04]  /*29c0*/  LDS R23, [R10+0x404] ;  /* 0x000404000a177984 */ /* 0x000f680000000800 */
[----:B------:R-:W5:Y:S04]  /*29d0*/  LDS R25, [R10+0x408] ;  /* 0x000408000a197984 */ /* 0x000f680000000800 */
[----:B------:R5:W5:Y:S01]  /*29e0*/  LDS R29, [R10+0x40c] ;  /* 0x00040c000a1d7984 */ /* 0x000b620000000800 */
[-C--:B0-----:R-:W-:Y:S01]  /*29f0*/  FFMA R5, R18, R9.reuse, R5 ;  /* 0x0000000912057223 */ /* 0x081fe20000000005 */
[----:B--2---:R-:W-:Y:S01]  /*2a00*/  FFMA R15, R24, R9, R15 ;  /* 0x00000009180f7223 */ /* 0x004fe2000000000f */
[----:B------:R-:W-:Y:S01]  /*2a10*/  HFMA2 R9, -RZ, RZ, 0, 8.3446502685546875e-07 ;  /* 0x0000000eff097431 */ /* 0x000fe200000001ff */
[----:B------:R-:W-:Y:S01]  /*2a20*/  LEA R7, R7, R7, 0x1 ;  /* 0x0000000707077211 */ /* 0x000fe200078e08ff */
[C---:B------:R-:W-:Y:S01]  /*2a30*/  FFMA R22, R17.reuse, R4, R22 ;  /* 0x0000000411167223 */ /* 0x040fe20000000016 */
[----:B------:R-:W-:-:S02]  /*2a40*/  FFMA R3, R17, R3, R26 ;  /* 0x0000000311037223 */ /* 0x000fc4000000001a */
[----:B------:R-:W-:Y:S01]  /*2a50*/  IADD3 R4, PT, PT, -R7, RZ, RZ ;  /* 0x000000ff07047210 */ /* 0x000fe20007ffe1ff */
[C---:B-1----:R-:W-:Y:S01]  /*2a60*/  FFMA R6, R18.reuse, R11, R6 ;  /* 0x0000000b12067223 */ /* 0x042fe20000000006 */
[----:B---3--:R-:W-:Y:S02]  /*2a70*/  FFMA R16, R18, R13, R16 ;  /* 0x0000000d12107223 */ /* 0x008fe40000000010 */
[----:B------:R-:W-:Y:S01]  /*2a80*/  VIADDMNMX R4, R4, R9, 0x3, PT ;  /* 0x0000000304047446 */ /* 0x000fe20003800109 */
[-C--:B------:R-:W-:Y:S01]  /*2a90*/  FFMA R18, R20, R11.reuse, R5 ;  /* 0x0000000b14127223 */ /* 0x080fe20000000005 */
[-C--:B------:R-:W-:Y:S01]  /*2aa0*/  FFMA R3, R24, R11.reuse, R3 ;  /* 0x0000000b18037223 */ /* 0x080fe20000000003 */
[----:B------:R-:W-:Y:S01]  /*2ab0*/  FFMA R15, R8, R11, R15 ;  /* 0x0000000b080f7223 */ /* 0x000fe2000000000f */
[C---:B------:R-:W-:Y:S01]  /*2ac0*/  FFMA R6, R20.reuse, R13, R6 ;  /* 0x0000000d14067223 */ /* 0x040fe20000000006 */
[----:B----4-:R-:W-:Y:S01]  /*2ad0*/  FFMA R11, R20, R19, R16 ;  /* 0x00000013140b7223 */ /* 0x010fe20000000010 */
[----:B------:R-:W-:Y:S01]  /*2ae0*/  ISETP.NE.AND P0, PT, R4, 0x1, PT ;  /* 0x000000010400780c */ /* 0x000fe20003f05270 */
[C---:B------:R-:W-:Y:S01]  /*2af0*/  FFMA R5, R17.reuse, R13, R18 ;  /* 0x0000000d11057223 */ /* 0x040fe20000000012 */
[C---:B------:R-:W-:Y:S01]  /*2b00*/  FFMA R6, R17.reuse, R19, R6 ;  /* 0x0000001311067223 */ /* 0x040fe20000000006 */
[----:B-----5:R-:W-:Y:S01]  /*2b10*/  FFMA R10, R17, R12, R11 ;  /* 0x0000000c110a7223 */ /* 0x020fe2000000000b */
[----:B------:R-:W-:-:S02]  /*2b20*/  FFMA R9, R24, R13, R22 ;  /* 0x0000000d18097223 */ /* 0x000fc40000000016 */
[C---:B------:R-:W-:Y:S01]  /*2b30*/  FFMA R6, R24.reuse, R27, R6 ;  /* 0x0000001b18067223 */ /* 0x040fe20000000006 */
[C---:B------:R-:W-:Y:S01]  /*2b40*/  FFMA R5, R24.reuse, R21, R5 ;  /* 0x0000001518057223 */ /* 0x040fe20000000005 */
[----:B------:R-:W-:Y:S01]  /*2b50*/  FFMA R10, R24, R23, R10 ;  /* 0x00000017180a7223 */ /* 0x000fe2000000000a */
[C---:B------:R-:W-:Y:S01]  /*2b60*/  FFMA R3, R8.reuse, R13, R3 ;  /* 0x0000000d08037223 */ /* 0x040fe20000000003 */
[C---:B------:R-:W-:Y:S01]  /*2b70*/  FFMA R9, R8.reuse, R19, R9 ;  /* 0x0000001308097223 */ /* 0x040fe20000000009 */
[C---:B------:R-:W-:Y:S01]  /*2b80*/  FFMA R5, R8.reuse, R27, R5 ;  /* 0x0000001b08057223 */ /* 0x040fe20000000005 */
[C---:B------:R-:W-:Y:S01]  /*2b90*/  FFMA R6, R8.reuse, R23, R6 ;  /* 0x0000001708067223 */ /* 0x040fe20000000006 */
[----:B------:R-:W-:Y:S01]  /*2ba0*/  FFMA R10, R8, R25, R10 ;  /* 0x00000019080a7223 */ /* 0x000fe2000000000a */
[C---:B------:R-:W-:Y:S01]  /*2bb0*/  FFMA R13, R14.reuse, R13, R15 ;  /* 0x0000000d0e0d7223 */ /* 0x040fe2000000000f */
[C---:B------:R-:W-:Y:S01]  /*2bc0*/  FFMA R19, R14.reuse, R19, R3 ;  /* 0x000000130e137223 */ /* 0x040fe20000000003 */
[C---:B------:R-:W-:Y:S01]  /*2bd0*/  FFMA R9, R14.reuse, R12, R9 ;  /* 0x0000000c0e097223 */ /* 0x040fe20000000009 */
[C---:B------:R-:W-:Y:S01]  /*2be0*/  FFMA R23, R14.reuse, R23, R5 ;  /* 0x000000170e177223 */ /* 0x040fe20000000005 */
[C---:B------:R-:W-:Y:S01]  /*2bf0*/  FFMA R25, R14.reuse, R25, R6 ;  /* 0x000000190e197223 */ /* 0x040fe20000000006 */
[----:B------:R-:W-:Y:S01]  /*2c00*/  FFMA R29, R14, R29, R10 ;  /* 0x0000001d0e1d7223 */ /* 0x000fe2000000000a */
[----:B------:R-:W-:Y:S06]  /*2c10*/  @!P0 BRA `(.L_x_21) ;  /* 0x0000000000608947 */ /* 0x000fec0003800000 */
[----:B------:R-:W-:-:S13]  /*2c20*/  ISETP.NE.AND P0, PT, R4, 0x2, PT ;  /* 0x000000020400780c */ /* 0x000fda0003f05270 */
[----:B------:R-:W-:Y:S05]  /*2c30*/  @!P0 BRA `(.L_x_22) ;  /* 0x0000000000348947 */ /* 0x000fea0003800000 */
[----:B------:R-:W-:-:S13]  /*2c40*/  ISETP.NE.AND P0, PT, R4, 0x3, PT ;  /* 0x000000030400780c */ /* 0x000fda0003f05270 */
[----:B------:R-:W-:Y:S05]  /*2c50*/  @P0 EXIT ;  /* 0x000000000000094d */ /* 0x000fea0003800000 */
[----:B------:R-:W0:Y:S01]  /*2c60*/  LDC.64 R4, c[0x0][0x390] ;  /* 0x0000e400ff047b82 */ /* 0x000e220000000a00 */
[----:B------:R-:W-:-:S04]  /*2c70*/  IMAD R7, R0, 0xc4, R7 ;  /* 0x000000c400077824 */ /* 0x000fc800078e0207 */
[----:B------:R-:W-:-:S04]  /*2c80*/  IMAD R3, R2, 0x1c, R7 ;  /* 0x0000001c02037824 */ /* 0x000fc800078e0207 */
[----:B0-----:R-:W-:-:S05]  /*2c90*/  IMAD.WIDE.U32 R2, R3, 0x4, R4 ;  /* 0x0000000403027825 */ /* 0x001fca00078e0004 */
[----:B------:R-:W-:Y:S04]  /*2ca0*/  REDG.E.ADD.F32.FTZ.RN.STRONG.GPU desc[UR6][R2.64], R13 ;  /* 0x0000000d020079a6 */ /* 0x000fe8000c12f306 */
[----:B------:R-:W-:Y:S04]  /*2cb0*/  REDG.E.ADD.F32.FTZ.RN.STRONG.GPU desc[UR6][R2.64+0x4], R19 ;  /* 0x00000413020079a6 */ /* 0x000fe8000c12f306 */
[----:B------:R-:W-:Y:S04]  /*2cc0*/  REDG.E.ADD.F32.FTZ.RN.STRONG.GPU desc[UR6][R2.64+0x8], R9 ;  /* 0x00000809020079a6 */ /* 0x000fe8000c12f306 */
[----:B------:R-:W-:Y:S04]  /*2cd0*/  REDG.E.ADD.F32.FTZ.RN.STRONG.GPU desc[UR6][R2.64+0x38], R23 ;  /* 0x00003817020079a6 */ /* 0x000fe8000c12f306 */
[----:B------:R-:W-:Y:S04]  /*2ce0*/  REDG.E.ADD.F32.FTZ.RN.STRONG.GPU desc[UR6][R2.64+0x3c], R25 ;  /* 0x00003c19020079a6 */ /* 0x000fe8000c12f306 */
[----:B------:R-:W-:Y:S01]  /*2cf0*/  REDG.E.ADD.F32.FTZ.RN.STRONG.GPU desc[UR6][R2.64+0x40], R29 ;  /* 0x0000401d020079a6 */ /* 0x000fe2000c12f306 */
[----:B------:R-:W-:Y:S05]  /*2d00*/  EXIT ;  /* 0x000000000000794d */ /* 0x000fea0003800000 */
.L_x_22:
[----:B------:R-:W0:Y:S01]  /*2d10*/  LDC.64 R4, c[0x0][0x390] ;  /* 0x0000e400ff047b82 */ /* 0x000e220000000a00 */
[----:B------:R-:W-:-:S04]  /*2d20*/  IMAD R7, R0, 0xc4, R7 ;  /* 0x000000c400077824 */ /* 0x000fc800078e0207 */
[----:B------:R-:W-:-:S04]  /*2d30*/  IMAD R7, R2, 0x1c, R7 ;  /* 0x0000001c02077824 */ /* 0x000fc800078e0207 */
[----:B0-----:R-:W-:-:S05]  /*2d40*/  IMAD.WIDE.U32 R4, R7, 0x4, R4 ;  /* 0x0000000407047825 */ /* 0x001fca00078e0004 */
[----:B------:R-:W-:Y:S04]  /*2d50*/  REDG.E.ADD.F32.FTZ.RN.STRONG.GPU desc[UR6][R4.64], R13 ;  /* 0x0000000d040079a6 */ /* 0x000fe8000c12f306 */
[----:B------:R-:W-:Y:S04]  /*2d60*/  REDG.E.ADD.F32.FTZ.RN.STRONG.GPU desc[UR6][R4.64+0x4], R19 ;  /* 0x00000413040079a6 */ /* 0x000fe8000c12f306 */
[----:B------:R-:W-:Y:S04]  /*2d70*/  REDG.E.ADD.F32.FTZ.RN.STRONG.GPU desc[UR6][R4.64+0x38], R23 ;  /* 0x00003817040079a6 */ /* 0x000fe8000c12f306 */
[----:B------:R-:W-:Y:S01]  /*2d80*/  REDG.E.ADD.F32.FTZ.RN.STRONG.GPU desc[UR6][R4.64+0x3c], R25 ;  /* 0x00003c19040079a6 */ /* 0x000fe2000c12f306 */
[----:B------:R-:W-:Y:S05]  /*2d90*/  EXIT ;  /* 0x000000000000794d */ /* 0x000fea0003800000 */
.L_x_21:
[----:B------:R-:W0:Y:S01]  /*2da0*/  LDC.64 R4, c[0x0][0x390] ;  /* 0x0000e400ff047b82 */ /* 0x000e220000000a00 */
[----:B------:R-:W-:-:S04]  /*2db0*/  IMAD R7, R0, 0xc4, R7 ;  /* 0x000000c400077824 */ /* 0x000fc800078e0207 */
[----:B------:R-:W-:-:S04]  /*2dc0*/  IMAD R7, R2, 0x1c, R7 ;  /* 0x0000001c02077824 */ /* 0x000fc800078e0207 */
[----:B0-----:R-:W-:-:S05]  /*2dd0*/  IMAD.WIDE.U32 R4, R7, 0x4, R4 ;  /* 0x0000000407047825 */ /* 0x001fca00078e0004 */
[----:B------:R-:W-:Y:S04]  /*2de0*/  REDG.E.ADD.F32.FTZ.RN.STRONG.GPU desc[UR6][R4.64], R13 ;  /* 0x0000000d040079a6 */ /* 0x000fe8000c12f306 */
[----:B------:R-:W-:Y:S01]  /*2df0*/  REDG.E.ADD.F32.FTZ.RN.STRONG.GPU desc[UR6][R4.64+0x38], R23 ;  /* 0x00003817040079a6 */ /* 0x000fe2000c12f306 */
[----:B------:R-:W-:Y:S05]  /*2e00*/  EXIT ;  /* 0x000000000000794d */ /* 0x000fea0003800000 */
.L_x_23:
[----:B------:R-:W-:-:S00]  /*2e10*/  BRA `(.L_x_23) ;  /* 0xfffffffc00fc7947 */ /* 0x000fc0000383ffff */
[----:B------:R-:W-:-:S00]  /*2e20*/  NOP ;  /* 0x0000000000007918 */ /* 0x000fc00000000000 */
        /* <DEDUP_REMOVED lines=13> */
.L_x_105:


//--------------------- .text.default_function_kernel0 --------------------------
	.section	.text.default_function_kernel0,"ax",@progbits
	.align	128
        .global         default_function_kernel0
        .type           default_function_kernel0,@function
        .size           default_function_kernel0,(.L_x_106 - default_function_kernel0)
        .other          default_function_kernel0,@"STO_CUDA_ENTRY STV_DEFAULT"
default_function_kernel0:
.text.default_function_kernel0:
[----:B------:R-:W-:Y:S01]  /*0000*/  LDC R1, c[0x0][0x37c] ;  /* 0x0000df00ff017b82 */ /* 0x000fe20000000800 */
[----:B------:R-:W0:Y:S01]  /*0010*/  S2R R0, SR_TID.X ;  /* 0x0000000000007919 */ /* 0x000e220000002100 */
[----:B------:R-:W1:Y:S01]  /*0020*/  LDCU.64 UR4, c[0x0][0x358] ;  /* 0x00006b00ff0477ac */ /* 0x000e620008000a00 */
[----:B------:R-:W-:Y:S01]  /*0030*/  BSSY.RECONVERGENT B0, `(.L_x_24) ;  /* 0x000002a000007945 */ /* 0x000fe20003800200 */
[----:B------:R-:W-:Y:S01]  /*0040*/  HFMA2 R11, -RZ, RZ, 0, 0 ;  /* 0x00000000ff0b7431 */ /* 0x000fe200000001ff */
[----:B------:R-:W2:Y:S01]  /*0050*/  S2R R2, SR_CTAID.Y ;  /* 0x0000000000027919 */ /* 0x000ea20000002600 */
[----:B------:R-:W3:Y:S01]  /*0060*/  S2R R24, SR_TID.Z ;  /* 0x0000000000187919 */ /* 0x000ee20000002300 */
[----:B------:R-:W4:Y:S01]  /*0070*/  S2R R4, SR_CgaCtaId ;  /* 0x0000000000047919 */ /* 0x000f220000008800 */
[----:B0-----:R-:W-:-:S04]  /*0080*/  SHF.L.U32 R3, R0, 0x2, RZ ;  /* 0x0000000200037819 */ /* 0x001fc800000006ff */
[C---:B------:R-:W-:Y:S02]  /*0090*/  LOP3.LUT R5, R3.reuse, 0xffff, RZ, 0xc0, !PT ;  /* 0x0000ffff03057812 */ /* 0x040fe400078ec0ff */
[----:B------:R-:W-:Y:S01]  /*00a0*/  IADD3 R6, PT, PT, R3, 0x1, RZ ;  /* 0x0000000103067810 */ /* 0x000fe20007ffe0ff */
[----:B---3--:R-:W-:Y:S02]  /*00b0*/  IMAD R8, R24, 0x1b, R3 ;  /* 0x0000001b18087824 */ /* 0x008fe400078e0203 */
[----:B------:R-:W-:Y:S01]  /*00c0*/  IMAD R5, R5, 0x1c72, RZ ;  /* 0x00001c7205057824 */ /* 0x000fe200078e02ff */
[----:B------:R-:W-:-:S04]  /*00d0*/  LOP3.LUT R9, R6, 0xffff, RZ, 0xc0, !PT ;  /* 0x0000ffff06097812 */ /* 0x000fc800078ec0ff */
[----:B------:R-:W-:Y:S01]  /*00e0*/  SHF.R.U32.HI R7, RZ, 0x10, R5 ;  /* 0x00000010ff077819 */ /* 0x000fe20000011605 */
[----:B------:R-:W-:Y:S01]  /*00f0*/  IMAD R12, R9, 0x1c72, RZ ;  /* 0x00001c72090c7824 */ /* 0x000fe200078e02ff */
[----:B------:R-:W-:Y:S02]  /*0100*/  MOV R5, 0x400 ;  /* 0x0000040000057802 */ /* 0x000fe40000000f00 */
[----:B--2---:R-:W-:Y:S02]  /*0110*/  LOP3.LUT P0, RZ, R2, R7, RZ, 0xfc, !PT ;  /* 0x0000000702ff7212 */ /* 0x004fe4000780fcff */
[----:B------:R-:W-:Y:S02]  /*0120*/  IADD3 R29, PT, PT, R7, R2, RZ ;  /* 0x00000002071d7210 */ /* 0x000fe40007ffe0ff */
[----:B----4-:R-:W-:Y:S02]  /*0130*/  LEA R25, R4, R5, 0x18 ;  /* 0x0000000504197211 */ /* 0x010fe400078ec0ff */
[----:B------:R-:W-:-:S02]  /*0140*/  ISETP.LT.U32.AND P1, PT, R29, 0xf, P0 ;  /* 0x0000000f1d00780c */ /* 0x000fc40000721070 */
[----:B------:R-:W-:Y:S02]  /*0150*/  LEA R28, R8, R25, 0x2 ;  /* 0x00000019081c7211 */ /* 0x000fe400078e10ff */
[----:B------:R-:W-:-:S09]  /*0160*/  P2R R32, PR, RZ, 0x2 ;  /* 0x00000002ff207803 */ /* 0x000fd20000000000 */
[----:B-1----:R-:W-:Y:S05]  /*0170*/  @!P1 BRA `(.L_x_25) ;  /* 0x0000000000549947 */ /* 0x002fea0003800000 */
[----:B------:R-:W0:Y:S01]  /*0180*/  S2R R13, SR_CTAID.X ;  /* 0x00000000000d7919 */ /* 0x000e220000002500 */
[----:B------:R-:W-:-:S05]  /*0190*/  PRMT R7, R7, 0x9910, RZ ;  /* 0x0000991007077816 */ /* 0x000fca00000000ff */
[----:B------:R-:W-:-:S05]  /*01a0*/  IMAD R7, R7, 0x9, RZ ;  /* 0x0000000907077824 */ /* 0x000fca00078e02ff */
[----:B------:R-:W-:-:S04]  /*01b0*/  IADD3 R7, PT, PT, RZ, -R7, RZ ;  /* 0x80000007ff077210 */ /* 0x000fc80007ffe0ff */
[----:B------:R-:W-:-:S04]  /*01c0*/  PRMT R10, R7, 0x7710, RZ ;  /* 0x00007710070a7816 */ /* 0x000fc800000000ff */
[----:B------:R-:W-:-:S04]  /*01d0*/  IADD3 R9, PT, PT, R3, R10, RZ ;  /* 0x0000000a03097210 */ /* 0x000fc80007ffe0ff */
[----:B------:R-:W-:Y:S01]  /*01e0*/  LOP3.LUT R10, R9, 0xffff, RZ, 0xc0, !PT ;  /* 0x0000ffff090a7812 */ /* 0x000fe200078ec0ff */
[----:B0-----:R-:W-:-:S05]  /*01f0*/  IMAD R7, R13, 0x7, RZ ;  /* 0x000000070d077824 */ /* 0x001fca00078e02ff */
[CC--:B------:R-:W-:Y:S02]  /*0200*/  LOP3.LUT P0, RZ, R7.reuse, R10.reuse, RZ, 0xfc, !PT ;  /* 0x0000000a07ff7212 */ /* 0x0c0fe4000780fcff */
[----:B------:R-:W-:-:S04]  /*0210*/  IADD3 R9, PT, PT, R7, R10, RZ ;  /* 0x0000000a07097210 */ /* 0x000fc80007ffe0ff */
[----:B------:R-:W-:-:S13]  /*0220*/  ISETP.GT.U32.OR P0, PT, R9, 0xe, !P0 ;  /* 0x0000000e0900780c */ /* 0x000fda0004704470 */
[----:B------:R-:W-:Y:S05]  /*0230*/  @P0 BRA `(.L_x_25) ;  /* 0x0000000000240947 */ /* 0x000fea0003800000 */
[----:B------:R-:W0:Y:S01]  /*0240*/  S2R R14, SR_TID.Z ;  /* 0x00000000000e7919 */ /* 0x000e220000002300 */
[----:B------:R-:W1:Y:S01]  /*0250*/  LDCU.64 UR6, c[0x0][0x380] ;  /* 0x00007000ff0677ac */ /* 0x000e620008000a00 */
[----:B------:R-:W-:Y:S02]  /*0260*/  IMAD R9, R29, 0xe, RZ ;  /* 0x0000000e1d097824 */ /* 0x000fe400078e02ff */
[----:B0-----:R-:W-:-:S05]  /*0270*/  IMAD R7, R14, 0xc4, R7 ;  /* 0x000000c40e077824 */ /* 0x001fca00078e0207 */
[----:B------:R-:W-:-:S04]  /*0280*/  IADD3 R7, P0, P1, R9, R7, R10 ;  /* 0x0000000709077210 */ /* 0x000fc8000791e00a */
[----:B------:R-:W-:Y:S02]  /*0290*/  IADD3.X R14, PT, PT, RZ, RZ, RZ, P0, P1 ;  /* 0x000000ffff0e7210 */ /* 0x000fe400007e24ff */
[----:B-1----:R-:W-:-:S04]  /*02a0*/  LEA R10, P0, R7, UR6, 0x2 ;  /* 0x00000006070a7c11 */ /* 0x002fc8000f8010ff */
[----:B------:R-:W-:-:S06]  /*02b0*/  LEA.HI.X R11, R7, UR7, R14, 0x2, P0 ;  /* 0x00000007070b7c11 */ /* 0x000fcc00080f140e */
[----:B------:R0:W5:Y:S03]  /*02c0*/  LDG.E.CONSTANT R11, desc[UR4][R10.64+-0x3c] ;  /* 0xffffc4040a0b7981 */ /* 0x000166000c1e9900 */
.L_x_25:
[----:B------:R-:W-:Y:S05]  /*02d0*/  BSYNC.RECONVERGENT B0 ;  /* 0x0000000000007941 */ /* 0x000fea0003800200 */
.L_x_24:
[----:B------:R-:W-:Y:S01]  /*02e0*/  SHF.R.U32.HI R7, RZ, 0x10, R12 ;  /* 0x00000010ff077819 */ /* 0x000fe2000001160c */
[----:B-----5:R1:W-:Y:S01]  /*02f0*/  STS [R28], R11 ;  /* 0x0000000b1c007388 */ /* 0x0203e20000000800 */
[----:B------:R-:W-:Y:S01]  /*0300*/  IADD3 R22, PT, PT, R3, 0x2, RZ ;  /* 0x0000000203167810 */ /* 0x000fe20007ffe0ff */
[----:B------:R-:W-:Y:S01]  /*0310*/  BSSY.RECONVERGENT B0, `(.L_x_26) ;  /* 0x000001d000007945 */ /* 0x000fe20003800200 */
[----:B------:R-:W-:Y:S02]  /*0320*/  LOP3.LUT P0, RZ, R2, R7, RZ, 0xfc, !PT ;  /* 0x0000000702ff7212 */ /* 0x000fe4000780fcff */
[----:B------:R-:W-:Y:S02]  /*0330*/  IADD3 R27, PT, PT, R7, R2, RZ ;  /* 0x00000002071b7210 */ /* 0x000fe40007ffe0ff */
[----:B------:R-:W-:Y:S02]  /*0340*/  LOP3.LUT R9, R22, 0xffff, RZ, 0xc0, !PT ;  /* 0x0000ffff16097812 */ /* 0x000fe400078ec0ff */
[----:B------:R-:W-:-:S02]  /*0350*/  ISETP.LT.U32.AND P1, PT, R27, 0xf, P0 ;  /* 0x0000000f1b00780c */ /* 0x000fc40000721070 */
[----:B------:R-:W-:Y:S01]  /*0360*/  MOV R13, RZ ;  /* 0x000000ff000d7202 */ /* 0x000fe20000000f00 */
[----:B------:R-:W-:Y:S01]  /*0370*/  IMAD R9, R9, 0x1c72, RZ ;  /* 0x00001c7209097824 */ /* 0x000fe200078e02ff */
[----:B------:R-:W-:-:S09]  /*0380*/  P2R R31, PR, RZ, 0x2 ;  /* 0x00000002ff1f7803 */ /* 0x000fd20000000000 */
[----:B-1----:R-:W-:Y:S05]  /*0390*/  @!P1 BRA `(.L_x_27) ;  /* 0x0000000000509947 */ /* 0x002fea0003800000 */
[----:B0-----:R-:W0:Y:S01]  /*03a0*/  S2R R10, SR_CTAID.X ;  /* 0x00000000000a7919 */ /* 0x001e220000002500 */
        /* <DEDUP_REMOVED lines=11> */
[----:B------:R-:W0:Y:S01]  /*0460*/  LDCU.64 UR6, c[0x0][0x380] ;  /* 0x00007000ff0677ac */ /* 0x000e220008000a00 */
[----:B------:R-:W-:Y:S02]  /*0470*/  IMAD R10, R24, 0xc4, R7 ;  /* 0x000000c4180a7824 */ /* 0x000fe400078e0207 */
[----:B------:R-:W-:-:S05]  /*0480*/  IMAD R7, R27, 0xe, RZ ;  /* 0x0000000e1b077824 */ /* 0x000fca00078e02ff */
[----:B------:R-:W-:-:S04]  /*0490*/  IADD3 R7, P0, P1, R7, R10, R6 ;  /* 0x0000000a07077210 */ /* 0x000fc8000791e006 */
[----:B------:R-:W-:Y:S02]  /*04a0*/  IADD3.X R10, PT, PT, RZ, RZ, RZ, P0, P1 ;  /* 0x000000ffff0a7210 */ /* 0x000fe400007e24ff */
[----:B0-----:R-:W-:-:S04]  /*04b0*/  LEA R6, P0, R7, UR6, 0x2 ;  /* 0x0000000607067c11 */ /* 0x001fc8000f8010ff */
[----:B------:R-:W-:-:S05]  /*04c0*/  LEA.HI.X R7, R7, UR7, R10, 0x2, P0 ;  /* 0x0000000707077c11 */ /* 0x000fca00080f140a */
[----:B------:R1:W5:Y:S04]  /*04d0*/  LDG.E.CONSTANT R13, desc[UR4][R6.64+-0x3c] ;  /* 0xffffc404060d7981 */ /* 0x000368000c1e9900 */
.L_x_27:
[----:B------:R-:W-:Y:S05]  /*04e0*/  BSYNC.RECONVERGENT B0 ;  /* 0x0000000000007941 */ /* 0x000fea0003800200 */
.L_x_26:
[----:B------:R-:W-:Y:S01]  /*04f0*/  SHF.R.U32.HI R23, RZ, 0x10, R9 ;  /* 0x00000010ff177819 */ /* 0x000fe20000011609 */
[----:B-----5:R2:W-:Y:S01]  /*0500*/  STS [R28+0x4], R13 ;  /* 0x0000040d1c007388 */ /* 0x0205e20000000800 */
[----:B------:R-:W-:Y:S01]  /*0510*/  IADD3 R3, PT, PT, R3, 0x3, RZ ;  /* 0x0000000303037810 */ /* 0x000fe20007ffe0ff */
[----:B------:R-:W-:Y:S01]  /*0520*/  BSSY.RECONVERGENT B0, `(.L_x_28) ;  /* 0x000001c000007945 */ /* 0x000fe20003800200 */
[----:B------:R-:W-:Y:S01]  /*0530*/  LOP3.LUT P0, RZ, R2, R23, RZ, 0xfc, !PT ;  /* 0x0000001702ff7212 */ /* 0x000fe2000780fcff */
[----:B-1----:R-:W-:Y:S01]  /*0540*/  HFMA2 R7, -RZ, RZ, 0, 0 ;  /* 0x00000000ff077431 */ /* 0x002fe200000001ff */
[----:B------:R-:W-:Y:S02]  /*0550*/  IADD3 R21, PT, PT, R23, R2, RZ ;  /* 0x0000000217157210 */ /* 0x000fe40007ffe0ff */
[----:B------:R-:W-:Y:S02]  /*0560*/  LOP3.LUT R9, R3, 0xffff, RZ, 0xc0, !PT ;  /* 0x0000ffff03097812 */ /* 0x000fe400078ec0ff */
[----:B------:R-:W-:-:S04]  /*0570*/  ISETP.LT.U32.AND P1, PT, R21, 0xf, P0 ;  /* 0x0000000f1500780c */ /* 0x000fc80000721070 */
[----:B------:R-:W-:-:S09]  /*0580*/  P2R R30, PR, RZ, 0x2 ;  /* 0x00000002ff1e7803 */ /* 0x000fd20000000000 */
[----:B--2---:R-:W-:Y:S05]  /*0590*/  @!P1 BRA `(.L_x_29) ;  /* 0x0000000000509947 */ /* 0x004fea0003800000 */
        /* <DEDUP_REMOVED lines=18> */
[----:B------:R-:W-:-:S06]  /*06c0*/  LEA.HI.X R7, R7, UR7, R10, 0x2, P0 ;  /* 0x0000000707077c11 */ /* 0x000fcc00080f140a */
[----:B------:R1:W5:Y:S03]  /*06d0*/  LDG.E.CONSTANT R7, desc[UR4][R6.64+-0x3c] ;  /* 0xffffc40406077981 */ /* 0x000366000c1e9900 */
.L_x_29:
[----:B------:R-:W-:Y:S05]  /*06e0*/  BSYNC.RECONVERGENT B0 ;  /* 0x0000000000007941 */ /* 0x000fea0003800200 */
.L_x_28:
[----:B------:R-:W-:Y:S01]  /*06f0*/  IMAD R11, R9, 0x12f7, RZ ;  /* 0x000012f7090b7824 */ /* 0x000fe200078e02ff */
[----:B-----5:R2:W-:Y:S01]  /*0700*/  STS [R28+0x8], R7 ;  /* 0x000008071c007388 */ /* 0x0205e20000000800 */
[----:B------:R-:W-:Y:S03]  /*0710*/  BSSY.RECONVERGENT B0, `(.L_x_30) ;  /* 0x0000029000007945 */ /* 0x000fe60003800200 */
[----:B------:R-:W-:-:S04]  /*0720*/  LEA.HI R20, R11, R24, RZ, 0xf ;  /* 0x000000180b147211 */ /* 0x000fc800078f78ff */
[----:B------:R-:W-:-:S04]  /*0730*/  ISETP.GT.U32.AND P0, PT, R20, 0x7, PT ;  /* 0x000000071400780c */ /* 0x000fc80003f04070 */
[----:B-1----:R-:W-:-:S09]  /*0740*/  P2R R6, PR, RZ, 0x1 ;  /* 0x00000001ff067803 */ /* 0x002fd20000000000 */
[----:B--2---:R-:W-:Y:S05]  /*0750*/  @P0 BRA `(.L_x_31) ;  /* 0x0000000000900947 */ /* 0x004fea0003800000 */
[----:B------:R-:W-:-:S05]  /*0760*/  IMAD R7, R9, 0x1c72, RZ ;  /* 0x00001c7209077824 */ /* 0x000fca00078e02ff */
[----:B------:R-:W-:-:S05]  /*0770*/  SHF.R.U32.HI R7, RZ, 0x10, R7 ;  /* 0x00000010ff077819 */ /* 0x000fca0000011607 */
[----:B------:R-:W-:-:S05]  /*0780*/  IMAD R6, R24, 0x3, R7 ;  /* 0x0000000318067824 */ /* 0x000fca00078e0207 */
[----:B------:R-:W-:-:S13]  /*0790*/  ISETP.GT.U32.AND P0, PT, R6, 0x17, PT ;  /* 0x000000170600780c */ /* 0x000fda0003f04070 */
[----:B------:R-:W-:Y:S05]  /*07a0*/  @P0 BRA `(.L_x_31) ;  /* 0x00000000007c0947 */ /* 0x000fea0003800000 */
[----:B------:R-:W-:-:S04]  /*07b0*/  ISETP.GT.U32.AND P0, PT, R8, 0xd4, PT ;  /* 0x000000d40800780c */ /* 0x000fc80003f04070 */
[----:B------:R-:W-:-:S13]  /*07c0*/  ISETP.GT.U32.OR P0, PT, R0, 0x5, P0 ;  /* 0x000000050000780c */ /* 0x000fda0000704470 */
[----:B------:R-:W-:Y:S05]  /*07d0*/  @P0 BRA `(.L_x_31) ;  /* 0x0000000000700947 */ /* 0x000fea0003800000 */
[----:B------:R-:W-:Y:S01]  /*07e0*/  LOP3.LUT P0, RZ, R2, R7, RZ, 0xfc, !PT ;  /* 0x0000000702ff7212 */ /* 0x000fe2000780fcff */
[----:B------:R-:W-:Y:S01]  /*07f0*/  BSSY.RECONVERGENT B1, `(.L_x_32) ;  /* 0x0000019000017945 */ /* 0x000fe20003800200 */
[----:B------:R-:W-:Y:S02]  /*0800*/  IADD3 R6, PT, PT, R7, R2, RZ ;  /* 0x0000000207067210 */ /* 0x000fe40007ffe0ff */
[----:B------:R-:W-:Y:S02]  /*0810*/  MOV R9, RZ ;  /* 0x000000ff00097202 */ /* 0x000fe40000000f00 */
[----:B------:R-:W-:-:S13]  /*0820*/  ISETP.GT.U32.OR P0, PT, R6, 0xe, !P0 ;  /* 0x0000000e0600780c */ /* 0x000fda0004704470 */
[----:B------:R-:W-:Y:S05]  /*0830*/  @P0 BRA `(.L_x_33) ;  /* 0x0000000000500947 */ /* 0x000fea0003800000 */
        /* <DEDUP_REMOVED lines=13> */
[----:B------:R-:W-:Y:S02]  /*0910*/  IMAD R6, R6, 0xe, RZ ;  /* 0x0000000e06067824 */ /* 0x000fe400078e02ff */
[----:B------:R-:W-:-:S05]  /*0920*/  IMAD R10, R24, 0xc4, R10 ;  /* 0x000000c4180a7824 */ /* 0x000fca00078e020a */
[----:B------:R-:W-:-:S04]  /*0930*/  IADD3 R3, P0, P1, R6, R10, R3 ;  /* 0x0000000a06037210 */ /* 0x000fc8000791e003 */
[----:B------:R-:W-:Y:S02]  /*0940*/  IADD3.X R8, PT, PT, RZ, RZ, RZ, P0, P1 ;  /* 0x000000ffff087210 */ /* 0x000fe400007e24ff */
[----:B0-----:R-:W-:-:S04]  /*0950*/  LEA R6, P0, R3, UR6, 0x2 ;  /* 0x0000000603067c11 */ /* 0x001fc8000f8010ff */
[----:B------:R-:W-:-:S05]  /*0960*/  LEA.HI.X R7, R3, UR7, R8, 0x2, P0 ;  /* 0x0000000703077c11 */ /* 0x000fca00080f1408 */
[----:B------:R1:W5:Y:S04]  /*0970*/  LDG.E.CONSTANT R9, desc[UR4][R6.64+-0x3c] ;  /* 0xffffc40406097981 */ /* 0x000368000c1e9900 */
.L_x_33:
[----:B------:R-:W-:Y:S05]  /*0980*/  BSYNC.RECONVERGENT B1 ;  /* 0x0000000000017941 */ /* 0x000fea0003800200 */
.L_x_32:
[----:B-----5:R2:W-:Y:S02]  /*0990*/  STS [R28+0xc], R9 ;  /* 0x00000c091c007388 */ /* 0x0205e40000000800 */
.L_x_31:
[----:B------:R-:W-:Y:S05]  /*09a0*/  BSYNC.RECONVERGENT B0 ;  /* 0x0000000000007941 */ /* 0x000fea0003800200 */
.L_x_30:
[----:B------:R-:W3:Y:S01]  /*09b0*/  S2R R3, SR_CTAID.Z ;  /* 0x0000000000037919 */ /* 0x000ee20000002700 */
[----:B------:R-:W4:Y:S01]  /*09c0*/  LDC.64 R34, c[0x0][0x388] ;  /* 0x0000e200ff227b82 */ /* 0x000f220000000a00 */
[----:B-1----:R-:W-:Y:S01]  /*09d0*/  IMAD R7, R0, 0xb, RZ ;  /* 0x0000000b00077824 */ /* 0x002fe200078e02ff */
[----:B---3--:R-:W-:-:S05]  /*09e0*/  LEA R6, R3, R24, 0x3 ;  /* 0x0000001803067211 */ /* 0x008fca00078e18ff */
[----:B--2---:R-:W-:-:S04]  /*09f0*/  IMAD R9, R6, 0x120, R7 ;  /* 0x0000012006097824 */ /* 0x004fc800078e0207 */
[----:B----4-:R-:W-:-:S05]  /*0a00*/  IMAD.WIDE.U32 R34, R9, 0x4, R34 ;  /* 0x0000000409227825 */ /* 0x010fca00078e0022 */
[----:B------:R1:W5:Y:S04]  /*0a10*/  LDG.E.CONSTANT R6, desc[UR4][R34.64] ;  /* 0x0000000422067981 */ /* 0x000368000c1e9900 */
[----:B------:R1:W5:Y:S04]  /*0a20*/  LDG.E.CONSTANT R8, desc[UR4][R34.64+0x4] ;  /* 0x0000040422087981 */ /* 0x000368000c1e9900 */
[----:B0-----:R1:W5:Y:S04]  /*0a30*/  LDG.E.CONSTANT R10, desc[UR4][R34.64+0x8] ;  /* 0x00000804220a7981 */ /* 0x001368000c1e9900 */
[----:B------:R1:W5:Y:S04]  /*0a40*/  LDG.E.CONSTANT R36, desc[UR4][R34.64+0xc] ;  /* 0x00000c0422247981 */ /* 0x000368000c1e9900 */
[----:B------:R1:W5:Y:S04]  /*0a50*/  LDG.E.CONSTANT R12, desc[UR4][R34.64+0x10] ;  /* 0x00001004220c7981 */ /* 0x000368000c1e9900 */
[----:B------:R1:W5:Y:S01]  /*0a60*/  LDG.E.CONSTANT R14, desc[UR4][R34.64+0x14] ;  /* 0x00001404220e7981 */ /* 0x000362000c1e9900 */
[C---:B------:R-:W-:Y:S01]  /*0a70*/  IADD3 R9, PT, PT, R7.reuse, 0x6, RZ ;  /* 0x0000000607097810 */ /* 0x040fe20007ffe0ff */
[----:B------:R-:W-:Y:S01]  /*0a80*/  BSSY.RECONVERGENT B0, `(.L_x_34) ;  /* 0x0000021000007945 */ /* 0x000fe20003800200 */
[----:B------:R-:W-:-:S02]  /*0a90*/  IADD3 R18, PT, PT, R7, 0x7, RZ ;  /* 0x0000000707127810 */ /* 0x000fc40007ffe0ff */
[----:B------:R-:W-:Y:S02]  /*0aa0*/  LOP3.LUT R13, R9, 0xffff, RZ, 0xc0, !PT ;  /* 0x0000ffff090d7812 */ /* 0x000fe400078ec0ff */
[----:B------:R-:W-:-:S03]  /*0ab0*/  LOP3.LUT R18, R18, 0xffff, RZ, 0xc0, !PT ;  /* 0x0000ffff12127812 */ /* 0x000fc600078ec0ff */
[----:B------:R-:W-:Y:S02]  /*0ac0*/  IMAD R9, R13, 0x1c72, RZ ;  /* 0x00001c720d097824 */ /* 0x000fe400078e02ff */
[----:B------:R-:W-:-:S03]  /*0ad0*/  IMAD R11, R18, 0x1c72, RZ ;  /* 0x00001c72120b7824 */ /* 0x000fc600078e02ff */
[----:B------:R-:W-:Y:S02]  /*0ae0*/  SHF.R.U32.HI R9, RZ, 0x10, R9 ;  /* 0x00000010ff097819 */ /* 0x000fe40000011609 */
[----:B------:R-:W-:Y:S02]  /*0af0*/  SHF.R.U32.HI R11, RZ, 0x10, R11 ;  /* 0x00000010ff0b7819 */ /* 0x000fe4000001160b */
[C---:B------:R-:W-:Y:S02]  /*0b00*/  LEA R9, R24.reuse, R9, 0x3 ;  /* 0x0000000918097211 */ /* 0x040fe400078e18ff */
[----:B------:R-:W-:Y:S02]  /*0b10*/  LEA R11, R24, R11, 0x3 ;  /* 0x0000000b180b7211 */ /* 0x000fe400078e18ff */
[----:B------:R-:W-:Y:S01]  /*0b20*/  ISETP.GT.U32.AND P0, PT, R9, 0x3f, PT ;  /* 0x0000003f0900780c */ /* 0x000fe20003f04070 */
[----:B------:R-:W-:Y:S01]  /*0b30*/  IMAD R9, R13, 0xe39, RZ ;  /* 0x00000e390d097824 */ /* 0x000fe200078e02ff */
[----:B------:R-:W-:Y:S01]  /*0b40*/  ISETP.GT.U32.AND P1, PT, R11, 0x3f, PT ;  /* 0x0000003f0b00780c */ /* 0x000fe20003f24070 */
[----:B------:R-:W-:-:S03]  /*0b50*/  IMAD R11, R18, 0xe39, RZ ;  /* 0x00000e39120b7824 */ /* 0x000fc600078e02ff */
[-C--:B------:R-:W-:Y:S02]  /*0b60*/  LEA.HI R9, R9, R24.reuse, RZ, 0xe ;  /* 0x0000001809097211 */ /* 0x080fe400078f70ff */
[----:B------:R-:W-:Y:S02]  /*0b70*/  LEA.HI R11, R11, R24, RZ, 0xe ;  /* 0x000000180b0b7211 */ /* 0x000fe400078f70ff */
[----:B------:R-:W-:Y:S02]  /*0b80*/  ISETP.GT.U32.OR P0, PT, R9, 0x7, P0 ;  /* 0x000000070900780c */ /* 0x000fe40000704470 */
[----:B------:R-:W-:Y:S01]  /*0b90*/  IADD3 R9, PT, PT, R5, 0x360, RZ ;  /* 0x0000036005097810 */ /* 0x000fe20007ffe0ff */
[----:B------:R-:W-:Y:S01]  /*0ba0*/  IMAD R5, R24, 0x48, R7 ;  /* 0x0000004818057824 */ /* 0x000fe200078e0207 */
[----:B------:R-:W-:Y:S02]  /*0bb0*/  ISETP.GT.U32.OR P1, PT, R11, 0x7, P1 ;  /* 0x000000070b00780c */ /* 0x000fe40000f24470 */
[----:B------:R-:W-:-:S04]  /*0bc0*/  LEA R4, R4, R9, 0x18 ;  /* 0x0000000904047211 */ /* 0x000fc800078ec0ff */
[----:B------:R-:W-:-:S03]  /*0bd0*/  LEA R19, R5, R4, 0x2 ;  /* 0x0000000405137211 */ /* 0x000fc600078e10ff */
[----:B-1----:R-:W-:Y:S05]  /*0be0*/  @P0 BRA `(.L_x_35) ;  /* 0x0000000000280947 */ /* 0x002fea0003800000 */
[----:B------:R-:W-:Y:S02]  /*0bf0*/  LOP3.LUT R9, R7, 0xffff, RZ, 0xc0, !PT ;  /* 0x0000ffff07097812 */ /* 0x000fe400078ec0ff */
[----:B------:R-:W-:-:S03]  /*0c00*/  ISETP.GT.U32.AND P2, PT, R5, 0x239, PT ;  /* 0x000002390500780c */ /* 0x000fc60003f44070 */
[----:B------:R-:W-:Y:S01]  /*0c10*/  IMAD R9, R9, 0x5556, RZ ;  /* 0x0000555609097824 */ /* 0x000fe200078e02ff */
[----:B------:R-:W-:-:S04]  /*0c20*/  ISETP.GT.U32.OR P2, PT, R0, 0x5, P2 ;  /* 0x000000050000780c */ /* 0x000fc80001744470 */
[----:B------:R-:W-:-:S05]  /*0c30*/  SHF.R.U32.HI R9, RZ, 0x10, R9 ;  /* 0x00000010ff097819 */ /* 0x000fca0000011609 */
[----:B------:R-:W-:-:S05]  /*0c40*/  IMAD R9, R24, 0x18, R9 ;  /* 0x0000001818097824 */ /* 0x000fca00078e0209 */
[----:B------:R-:W-:-:S13]  /*0c50*/  ISETP.GT.U32.OR P2, PT, R9, 0xbd, P2 ;  /* 0x000000bd0900780c */ /* 0x000fda0001744470 */
[----:B------:R-:W-:Y:S05]  /*0c60*/  @P2 BRA `(.L_x_35) ;  /* 0x0000000000082947 */ /* 0x000fea0003800000 */
[----:B------:R-:W2:Y:S04]  /*0c70*/  LDG.E.CONSTANT R16, desc[UR4][R34.64+0x18] ;  /* 0x0000180422107981 */ /* 0x000ea8000c1e9900 */
[----:B--2---:R0:W-:Y:S02]  /*0c80*/  STS [R19+0x18], R16 ;  /* 0x0000181013007388 */ /* 0x0041e40000000800 */
.L_x_35:
[----:B------:R-:W-:Y:S05]  /*0c90*/  BSYNC.RECONVERGENT B0 ;  /* 0x0000000000007941 */ /* 0x000fea0003800200 */
.L_x_34:
[----:B------:R-:W-:Y:S04]  /*0ca0*/  BSSY.RECONVERGENT B0, `(.L_x_36) ;  /* 0x000000b000007945 */ /* 0x000fe80003800200 */
[----:B------:R-:W-:Y:S05]  /*0cb0*/  @P1 BRA `(.L_x_37) ;  /* 0x0000000000241947 */ /* 0x000fea0003800000 */
[----:B------:R-:W-:Y:S01]  /*0cc0*/  IMAD R9, R18, 0x5556, RZ ;  /* 0x0000555612097824 */ /* 0x000fe200078e02ff */
[----:B------:R-:W-:-:S04]  /*0cd0*/  ISETP.GT.U32.AND P2, PT, R5, 0x238, PT ;  /* 0x000002380500780c */ /* 0x000fc80003f44070 */
[----:B------:R-:W-:Y:S02]  /*0ce0*/  SHF.R.U32.HI R9, RZ, 0x10, R9 ;  /* 0x00000010ff097819 */ /* 0x000fe40000011609 */
[----:B------:R-:W-:-:S03]  /*0cf0*/  ISETP.GT.U32.OR P2, PT, R0, 0x5, P2 ;  /* 0x000000050000780c */ /* 0x000fc60001744470 */
[----:B------:R-:W-:-:S05]  /*0d00*/  IMAD R9, R24, 0x18, R9 ;  /* 0x0000001818097824 */ /* 0x000fca00078e0209 */
[----:B------:R-:W-:-:S13]  /*0d10*/  ISETP.GT.U32.OR P2, PT, R9, 0xbf, P2 ;  /* 0x000000bf0900780c */ /* 0x000fda0001744470 */
[----:B------:R-:W-:Y:S05]  /*0d20*/  @P2 BRA `(.L_x_37) ;  /* 0x0000000000082947 */ /* 0x000fea0003800000 */
[----:B0-----:R-:W2:Y:S04]  /*0d30*/  LDG.E.CONSTANT R16, desc[UR4][R34.64+0x1c] ;  /* 0x00001c0422107981 */ /* 0x001ea8000c1e9900 */
[----:B--2---:R1:W-:Y:S02]  /*0d40*/  STS [R19+0x1c], R16 ;  /* 0x00001c1013007388 */ /* 0x0043e40000000800 */
.L_x_37:
[----:B------:R-:W-:Y:S05]  /*0d50*/  BSYNC.RECONVERGENT B0 ;  /* 0x0000000000007941 */ /* 0x000fea0003800200 */
.L_x_36:
[----:B------:R-:W-:Y:S01]  /*0d60*/  IADD3 R17, PT, PT, R7, 0x8, RZ ;  /* 0x0000000807117810 */ /* 0x000fe20007ffe0ff */
[----:B------:R-:W-:Y:S03]  /*0d70*/  BSSY.RECONVERGENT B0, `(.L_x_38) ;  /* 0x0000013000007945 */ /* 0x000fe60003800200 */
[----:B------:R-:W-:-:S05]  /*0d80*/  LOP3.LUT R17, R17, 0xffff, RZ, 0xc0, !PT ;  /* 0x0000ffff11117812 */ /* 0x000fca00078ec0ff */
[----:B------:R-:W-:-:S05]  /*0d90*/  IMAD R9, R17, 0x1c72, RZ ;  /* 0x00001c7211097824 */ /* 0x000fca00078e02ff */
[----:B------:R-:W-:-:S04]  /*0da0*/  SHF.R.U32.HI R9, RZ, 0x10, R9 ;  /* 0x00000010ff097819 */ /* 0x000fc80000011609 */
[----:B------:R-:W-:-:S04]  /*0db0*/  LEA R9, R24, R9, 0x3 ;  /* 0x0000000918097211 */ /* 0x000fc800078e18ff */
[----:B------:R-:W-:Y:S01]  /*0dc0*/  ISETP.GT.U32.AND P2, PT, R9, 0x3f, PT ;  /* 0x0000003f0900780c */ /* 0x000fe20003f44070 */
[----:B------:R-:W-:-:S05]  /*0dd0*/  IMAD R9, R17, 0xe39, RZ ;  /* 0x00000e3911097824 */ /* 0x000fca00078e02ff */
[----:B------:R-:W-:-:S04]  /*0de0*/  LEA.HI R9, R9, R24, RZ, 0xe ;  /* 0x0000001809097211 */ /* 0x000fc800078f70ff */
[----:B------:R-:W-:-:S13]  /*0df0*/  ISETP.GT.U32.OR P2, PT, R9, 0x7, P2 ;  /* 0x000000070900780c */ /* 0x000fda0001744470 */
        /* <DEDUP_REMOVED lines=8> */
[----:B01----:R-:W2:Y:S04]  /*0e80*/  LDG.E.CONSTANT R16, desc[UR4][R34.64+0x20] ;  /* 0x0000200422107981 */ /* 0x003ea8000c1e9900 */
[----:B--2---:R2:W-:Y:S02]  /*0e90*/  STS [R19+0x20], R16 ;  /* 0x0000201013007388 */ /* 0x0045e40000000800 */
.L_x_39:
[----:B------:R-:W-:Y:S05]  /*0ea0*/  BSYNC.RECONVERGENT B0 ;  /* 0x0000000000007941 */ /* 0x000fea0003800200 */
.L_x_38:
[C---:B------:R-:W-:Y:S01]  /*0eb0*/  LOP3.LUT R9, R7.reuse, 0xffff, RZ, 0xc0, !PT ;  /* 0x0000ffff07097812 */ /* 0x040fe200078ec0ff */
[----:B-----5:R3:W-:Y:S01]  /*0ec0*/  STS [R19], R6 ;  /* 0x0000000613007388 */ /* 0x0207e20000000800 */
[----:B012---:R-:W-:Y:S01]  /*0ed0*/  IADD3 R16, PT, PT, R7, 0xa, RZ ;  /* 0x0000000a07107810 */ /* 0x007fe20007ffe0ff */
[----:B------:R-:W-:Y:S02]  /*0ee0*/  BSSY.RECONVERGENT B0, `(.L_x_40) ;  /* 0x0000015000007945 */ /* 0x000fe40003800200 */
[----:B------:R-:W-:Y:S01]  /*0ef0*/  IMAD R11, R9, 0x1c72, RZ ;  /* 0x00001c72090b7824 */ /* 0x000fe200078e02ff */
[----:B------:R-:W-:-:S04]  /*0f00*/  LOP3.LUT R16, R16, 0xffff, RZ, 0xc0, !PT ;  /* 0x0000ffff10107812 */ /* 0x000fc800078ec0ff */
[----:B------:R-:W-:-:S04]  /*0f10*/  SHF.R.U32.HI R11, RZ, 0x10, R11 ;  /* 0x00000010ff0b7819 */ /* 0x000fc8000001160b */
[----:B------:R-:W-:-:S04]  /*0f20*/  LEA R11, R24, R11, 0x3 ;  /* 0x0000000b180b7211 */ /* 0x000fc800078e18ff */
[----:B------:R-:W-:Y:S02]  /*0f30*/  ISETP.GT.U32.AND P3, PT, R11, 0x3e, PT ;  /* 0x0000003e0b00780c */ /* 0x000fe40003f64070 */
[----:B------:R-:W-:-:S04]  /*0f40*/  IADD3 R11, PT, PT, R7, 0x9, RZ ;  /* 0x00000009070b7810 */ /* 0x000fc80007ffe0ff */
[----:B------:R-:W-:-:S05]  /*0f50*/  LOP3.LUT R11, R11, 0xffff, RZ, 0xc0, !PT ;  /* 0x0000ffff0b0b7812 */ /* 0x000fca00078ec0ff */
[----:B------:R-:W-:-:S05]  /*0f60*/  IMAD R11, R11, 0xe39, RZ ;  /* 0x00000e390b0b7824 */ /* 0x000fca00078e02ff */
[----:B------:R-:W-:-:S04]  /*0f70*/  LEA.HI R11, R11, R24, RZ, 0xe ;  /* 0x000000180b0b7211 */ /* 0x000fc800078f70ff */
[----:B------:R-:W-:-:S13]  /*0f80*/  ISETP.GT.U32.OR P3, PT, R11, 0x7, P3 ;  /* 0x000000070b00780c */ /* 0x000fda0001f64470 */
[----:B---3--:R-:W-:Y:S05]  /*0f90*/  @P3 BRA `(.L_x_41) ;  /* 0x0000000000243947 */ /* 0x008fea0003800000 */
[----:B------:R-:W-:Y:S01]  /*0fa0*/  IMAD R9, R9, 0x5556, RZ ;  /* 0x0000555609097824 */ /* 0x000fe200078e02ff */
[----:B------:R-:W-:-:S04]  /*0fb0*/  ISETP.GT.U32.AND P4, PT, R5, 0x236, PT ;  /* 0x000002360500780c */ /* 0x000fc80003f84070 */
[----:B------:R-:W-:Y:S02]  /*0fc0*/  SHF.R.U32.HI R9, RZ, 0x10, R9 ;  /* 0x00000010ff097819 */ /* 0x000fe40000011609 */
[----:B------:R-:W-:-:S03]  /*0fd0*/  ISETP.GT.U32.OR P4, PT, R0, 0x5, P4 ;  /* 0x000000050000780c */ /* 0x000fc60002784470 */
[----:B------:R-:W-:-:S05]  /*0fe0*/  IMAD R9, R24, 0x18, R9 ;  /* 0x0000001818097824 */ /* 0x000fca00078e0209 */
[----:B------:R-:W-:-:S13]  /*0ff0*/  ISETP.GT.U32.OR P4, PT, R9, 0xbc, P4 ;  /* 0x000000bc0900780c */ /* 0x000fda0002784470 */
[----:B------:R-:W-:Y:S05]  /*1000*/  @P4 BRA `(.L_x_41) ;  /* 0x0000000000084947 */ /* 0x000fea0003800000 */
[----:B------:R-:W2:Y:S04]  /*1010*/  LDG.E.CONSTANT R6, desc[UR4][R34.64+0x24] ;  /* 0x0000240422067981 */ /* 0x000ea8000c1e9900 */
[----:B--2---:R0:W-:Y:S02]  /*1020*/  STS [R19+0x24], R6 ;  /* 0x0000240613007388 */ /* 0x0041e40000000800 */
.L_x_41:
[----:B------:R-:W-:Y:S05]  /*1030*/  BSYNC.RECONVERGENT B0 ;  /* 0x0000000000007941 */ /* 0x000fea0003800200 */
.L_x_40:
[C---:B------:R-:W-:Y:S01]  /*1040*/  IMAD R7, R16.reuse, 0x1c72, RZ ;  /* 0x00001c7210077824 */ /* 0x040fe200078e02ff */
[----:B------:R-:W-:Y:S01]  /*1050*/  BSSY.RECONVERGENT B0, `(.L_x_42) ;  /* 0x0000011000007945 */ /* 0x000fe20003800200 */
[----:B------:R-:W-:-:S03]  /*1060*/  IMAD R9, R16, 0xe39, RZ ;  /* 0x00000e3910097824 */ /* 0x000fc600078e02ff */
[----:B------:R-:W-:Y:S02]  /*1070*/  SHF.R.U32.HI R7, RZ, 0x10, R7 ;  /* 0x00000010ff077819 */ /* 0x000fe40000011607 */
[----:B0-----:R-:W-:Y:S02]  /*1080*/  LEA.HI R6, R9, R24, RZ, 0xe ;  /* 0x0000001809067211 */ /* 0x001fe400078f70ff */
[----:B------:R-:W-:-:S04]  /*1090*/  LEA R7, R24, R7, 0x3 ;  /* 0x0000000718077211 */ /* 0x000fc800078e18ff */
[----:B------:R-:W-:-:S04]  /*10a0*/  ISETP.GT.U32.AND P4, PT, R7, 0x3f, PT ;  /* 0x0000003f0700780c */ /* 0x000fc80003f84070 */
        /* <DEDUP_REMOVED lines=11> */
.L_x_43:
[----:B------:R-:W-:Y:S05]  /*1160*/  BSYNC.RECONVERGENT B0 ;  /* 0x0000000000007941 */ /* 0x000fea0003800200 */
.L_x_42:
[----:B------:R-:W-:Y:S01]  /*1170*/  STS [R19+0x4], R8 ;  /* 0x0000040813007388 */ /* 0x000fe20000000800 */
[----:B------:R-:W-:Y:S01]  /*1180*/  LEA R25, R0, R25, 0x2 ;  /* 0x0000001900197211 */ /* 0x000fe200078e10ff */
[----:B------:R-:W-:Y:S01]  /*1190*/  IMAD R26, R24, 0x120, R4 ;  /* 0x00000120181a7824 */ /* 0x000fe200078e0204 */
[----:B------:R-:W-:Y:S01]  /*11a0*/  ISETP.NE.AND P5, PT, R32, RZ, PT ;  /* 0x000000ff2000720c */ /* 0x000fe20003fa5270 */
[----:B------:R-:W-:Y:S01]  /*11b0*/  STS [R19+0x8], R10 ;  /* 0x0000080a13007388 */ /* 0x000fe20000000800 */
[----:B------:R-:W-:Y:S03]  /*11c0*/  BSSY.RECONVERGENT B0, `(.L_x_44) ;  /* 0x00000c2000007945 */ /* 0x000fe60003800200 */
[----:B------:R-:W-:Y:S04]  /*11d0*/  STS [R19+0xc], R36 ;  /* 0x00000c2413007388 */ /* 0x000fe80000000800 */
[----:B------:R-:W-:Y:S04]  /*11e0*/  STS [R19+0x10], R12 ;  /* 0x0000100c13007388 */ /* 0x000fe80000000800 */
[----:B------:R-:W-:Y:S01]  /*11f0*/  STS [R19+0x14], R14 ;  /* 0x0000140e13007388 */ /* 0x000fe20000000800 */
[----:B------:R-:W-:Y:S06]  /*1200*/  BAR.SYNC.DEFER_BLOCKING 0x0 ;  /* 0x0000000000007b1d */ /* 0x000fec0000010000 */
[----:B------:R-:W-:Y:S04]  /*1210*/  LDS R9, [R25] ;  /* 0x0000000019097984 */ /* 0x000fe80000000800 */
[----:B0-----:R-:W0:Y:S04]  /*1220*/  LDS.128 R4, [R26] ;  /* 0x000000001a047984 */ /* 0x001e280000000c00 */
[----:B------:R-:W1:Y:S04]  /*1230*/  LDS R11, [R25+0x24] ;  /* 0x00002400190b7984 */ /* 0x000e680000000800 */
[----:B------:R-:W-:Y:S01]  /*1240*/  LDS R13, [R25+0x48] ;  /* 0x00004800190d7984 */ /* 0x000fe20000000800 */
[----:B0-----:R-:W-:-:S04]  /*1250*/  FFMA R4, R9, R4, RZ ;  /* 0x0000000409047223 */ /* 0x001fc800000000ff */
[----:B-1----:R-:W-:Y:S02]  /*1260*/  FFMA R4, R11, R7, R4 ;  /* 0x000000070b047223 */ /* 0x002fe40000000004 */
[----:B------:R-:W0:Y:S04]  /*1270*/  LDS.128 R8, [R26+0x10] ;  /* 0x000010001a087984 */ /* 0x000e280000000c00 */
[----:B------:R-:W1:Y:S01]  /*1280*/  LDS R7, [R25+0x4] ;  /* 0x0000040019077984 */ /* 0x000e620000000800 */
[----:B0-----:R-:W-:-:S03]  /*1290*/  FFMA R4, R13, R10, R4 ;  /* 0x0000000a0d047223 */ /* 0x001fc60000000004 */
[----:B------:R-:W0:Y:S01]  /*12a0*/  LDS R13, [R25+0x28] ;  /* 0x00002800190d7984 */ /* 0x000e220000000800 */
[----:B-1----:R-:W-:-:S03]  /*12b0*/  FFMA R10, R7, R5, R4 ;  /* 0x00000005070a7223 */ /* 0x002fc60000000004 */
[----:B------:R-:W1:Y:S04]  /*12c0*/  LDS R4, [R25+0x4c] ;  /* 0x00004c0019047984 */ /* 0x000e680000000800 */
[----:B------:R-:W-:Y:S04]  /*12d0*/  LDS R5, [R25+0x50] ;  /* 0x0000500019057984 */ /* 0x000fe80000000800 */
[----:B------:R-:W-:Y:S01]  /*12e0*/  LDS R7, [R25+0x6c] ;  /* 0x00006c0019077984 */ /* 0x000fe20000000800 */
[----:B0-----:R-:W-:-:S03]  /*12f0*/  FFMA R13, R13, R8, R10 ;  /* 0x000000080d0d7223 */ /* 0x001fc6000000000a */
[----:B------:R-:W0:Y:S01]  /*1300*/  LDS R8, [R25+0x8] ;  /* 0x0000080019087984 */ /* 0x000e220000000800 */
[----:B-1----:R-:W-:-:S03]  /*1310*/  FFMA R11, R4, R11, R13 ;  /* 0x0000000b040b7223 */ /* 0x002fc6000000000d */
[----:B------:R-:W1:Y:S04]  /*1320*/  LDS R10, [R25+0x2c] ;  /* 0x00002c00190a7984 */ /* 0x000e680000000800 */
[----:B------:R-:W-:Y:S01]  /*1330*/  LDS.128 R12, [R26+0x30] ;  /* 0x000030001a0c7984 */ /* 0x000fe20000000c00 */
[----:B0-----:R-:W-:-:S03]  /*1340*/  FFMA R11, R8, R6, R11 ;  /* 0x00000006080b7223 */ /* 0x001fc6000000000b */
[----:B------:R-:W-:Y:S01]  /*1350*/  LDS R6, [R25+0x94] ;  /* 0x0000940019067984 */ /* 0x000fe20000000800 */
[----:B-1----:R-:W-:-:S03]  /*1360*/  FFMA R4, R10, R9, R11 ;  /* 0x000000090a047223 */ /* 0x002fc6000000000b */
[----:B------:R-:W0:Y:S02]  /*1370*/  LDS.128 R8, [R26+0x20] ;  /* 0x000020001a087984 */ /* 0x000e240000000c00 */
[----:B0-----:R-:W-:Y:S02]  /*1380*/  FFMA R4, R5, R8, R4 ;  /* 0x0000000805047223 */ /* 0x001fe40000000004 */
[----:B------:R-:W0:Y:S02]  /*1390*/  LDS R5, [R25+0x90] ;  /* 0x0000900019057984 */ /* 0x000e240000000800 */
[----:B------:R-:W-:Y:S02]  /*13a0*/  FFMA R4, R7, R9, R4 ;  /* 0x0000000907047223 */ /* 0x000fe40000000004 */
[----:B------:R-:W-:Y:S02]  /*13b0*/  LDS R9, [R25+0xb8] ;  /* 0x0000b80019097984 */ /* 0x000fe40000000800 */
[----:B0-----:R-:W-:-:S02]  /*13c0*/  FFMA R5, R5, R12, R4 ;  /* 0x0000000c05057223 */ /* 0x001fc40000000004 */
[----:B------:R-:W0:Y:S02]  /*13d0*/  LDS R4, [R25+0xb4] ;  /* 0x0000b40019047984 */ /* 0x000e240000000800 */
[----:B0-----:R-:W-:Y:S02]  /*13e0*/  FFMA R5, R4, R15, R5 ;  /* 0x0000000f04057223 */ /* 0x001fe40000000005 */
[----:B------:R-:W0:Y:S02]  /*13f0*/  LDS R4, [R25+0x70] ;  /* 0x0000700019047984 */ /* 0x000e240000000800 */
[----:B0-----:R-:W-:Y:S02]  /*1400*/  FFMA R5, R4, R10, R5 ;  /* 0x0000000a04057223 */ /* 0x001fe40000000005 */
[----:B------:R-:W-:Y:S02]  /*1410*/  LDS R10, [R25+0xd8] ;  /* 0x0000d800190a7984 */ /* 0x000fe40000000800 */
[----:B------:R-:W-:-:S02]  /*1420*/  FFMA R8, R6, R13, R5 ;  /* 0x0000000d06087223 */ /* 0x000fc40000000005 */
[----:B------:R-:W0:Y:S02]  /*1430*/  LDS.128 R4, [R26+0x40] ;  /* 0x000040001a047984 */ /* 0x000e240000000c00 */
[----:B0-----:R-:W-:Y:S02]  /*1440*/  FFMA R4, R9, R4, R8 ;  /* 0x0000000409047223 */ /* 0x001fe40000000008 */
[----:B------:R-:W0:Y:S02]  /*1450*/  LDS R9, [R25+0x74] ;  /* 0x0000740019097984 */ /* 0x000e240000000800 */
[----:B0-----:R-:W-:Y:S02]  /*1460*/  FFMA R8, R9, R11, R4 ;  /* 0x0000000b09087223 */ /* 0x001fe40000000004 */
[----:B------:R-:W0:Y:S04]  /*1470*/  LDS R9, [R25+0x98] ;  /* 0x0000980019097984 */ /* 0x000e280000000800 */
[----:B------:R-:W1:Y:S01]  /*1480*/  LDS R4, [R25+0xbc] ;  /* 0x0000bc0019047984 */ /* 0x000e620000000800 */
[----:B0-----:R-:W-:-:S03]  /*1490*/  FFMA R9, R9, R14, R8 ;  /* 0x0000000e09097223 */ /* 0x001fc60000000008 */
[----:B------:R-:W-:Y:S01]  /*14a0*/  LDS.128 R12, [R26+0x60] ;  /* 0x000060001a0c7984 */ /* 0x000fe20000000c00 */
[----:B-1----:R-:W-:-:S03]  /*14b0*/  FFMA R5, R4, R5, R9 ;  /* 0x0000000504057223 */ /* 0x002fc60000000009 */
[----:B------:R-:W-:Y:S01]  /*14c0*/  LDS R4, [R25+0xfc] ;  /* 0x0000fc0019047984 */ /* 0x000fe20000000800 */
[----:B------:R-:W-:-:S03]  /*14d0*/  FFMA R5, R10, R6, R5 ;  /* 0x000000060a057223 */ /* 0x000fc60000000005 */
[----:B------:R-:W0:Y:S04]  /*14e0*/  LDS.128 R8, [R26+0x50] ;  /* 0x000050001a087984 */ /* 0x000e280000000c00 */
[----:B------:R-:W-:Y:S01]  /*14f0*/  LDS R6, [R25+0x104] ;  /* 0x0001040019067984 */ /* 0x000fe20000000800 */
[----:B0-----:R-:W-:-:S03]  /*1500*/  FFMA R4, R4, R9, R5 ;  /* 0x0000000904047223 */ /* 0x001fc60000000005 */
[----:B------:R-:W0:Y:S04]  /*1510*/  LDS R5, [R25+0x120] ;  /* 0x0001200019057984 */ /* 0x000e280000000800 */
[----:B------:R-:W-:Y:S01]  /*1520*/  LDS R9, [R25+0x144] ;  /* 0x0001440019097984 */ /* 0x000fe20000000800 */
[----:B0-----:R-:W-:-:S03]  /*1530*/  FFMA R4, R5, R12, R4 ;  /* 0x0000000c05047223 */ /* 0x001fc60000000004 */
[----:B------:R-:W0:Y:S02]  /*1540*/  LDS R5, [R25+0xdc] ;  /* 0x0000dc0019057984 */ /* 0x000e240000000800 */
[----:B0-----:R-:W-:Y:S02]  /*1550*/  FFMA R4, R5, R7, R4 ;  /* 0x0000000705047223 */ /* 0x001fe40000000004 */
[----:B------:R-:W0:Y:S04]  /*1560*/  LDS R5, [R25+0x100] ;  /* 0x0001000019057984 */ /* 0x000e280000000800 */
[----:B------:R-:W-:Y:S01]  /*1570*/  LDS R7, [R25+0x128] ;  /* 0x0001280019077984 */ /* 0x000fe20000000800 */
[----:B0-----:R-:W-:-:S03]  /*1580*/  FFMA R5, R5, R10, R4 ;  /* 0x0000000a05057223 */ /* 0x001fc60000000004 */
[----:B------:R-:W0:Y:S02]  /*1590*/  LDS R4, [R25+0x124] ;  /* 0x0001240019047984 */ /* 0x000e240000000800 */
[----:B0-----:R-:W-:Y:S02]  /*15a0*/  FFMA R5, R4, R13, R5 ;  /* 0x0000000d04057223 */ /* 0x001fe40000000005 */
[----:B------:R-:W0:Y:S02]  /*15b0*/  LDS R4, [R25+0xe0] ;  /* 0x0000e00019047984 */ /* 0x000e240000000800 */
[----:B0-----:R-:W-:-:S04]  /*15c0*/  FFMA R5, R4, R8, R5 ;  /* 0x0000000804057223 */ /* 0x001fc80000000005 */
[----:B------:R-:W-:Y:S02]  /*15d0*/  FFMA R6, R6, R11, R5 ;  /* 0x0000000b06067223 */ /* 0x000fe40000000005 */
[----:B------:R-:W-:Y:S02]  /*15e0*/  LDS R11, [R25+0x168] ;  /* 0x00016800190b7984 */ /* 0x000fe40000000800 */
[----:B------:R-:W-:Y:S02]  /*15f0*/  FFMA R14, R7, R14, R6 ;  /* 0x0000000e070e7223 */ /* 0x000fe40000000006 */
[----:B------:R-:W0:Y:S02]  /*1600*/  LDS.128 R4, [R26+0x70] ;  /* 0x000070001a047984 */ /* 0x000e240000000c00 */
[----:B------:R-:W-:-:S04]  /*1610*/  FFMA R14, R9, R15, R14 ;  /* 0x0000000f090e7223 */ /* 0x000fc8000000000e */
[----:B0-----:R-:W-:Y:S02]  /*1620*/  FFMA R13, R11, R6, R14 ;  /* 0x000000060b0d7223 */ /* 0x001fe4000000000e */
[----:B------:R-:W-:Y:S04]  /*1630*/  LDS R6, [R25+0x18c] ;  /* 0x00018c0019067984 */ /* 0x000fe80000000800 */
[----:B------:R-:W0:Y:S02]  /*1640*/  LDS.128 R8, [R26+0x80] ;  /* 0x000080001a087984 */ /* 0x000e240000000c00 */
[----:B0-----:R-:W-:Y:S02]  /*1650*/  FFMA R9, R6, R9, R13 ;  /* 0x0000000906097223 */ /* 0x001fe4000000000d */
[----:B------:R-:W0:Y:S02]  /*1660*/  LDS R6, [R25+0x148] ;  /* 0x0001480019067984 */ /* 0x000e240000000800 */
[----:B0-----:R-:W-:-:S02]  /*1670*/  FFMA R13, R6, R4, R9 ;  /* 0x00000004060d7223 */ /* 0x001fc40000000009 */
[----:B------:R-:W0:Y:S04]  /*1680*/  LDS R4, [R25+0x16c] ;  /* 0x00016c0019047984 */ /* 0x000e280000000800 */
[----:B------:R-:W1:Y:S04]  /*1690*/  LDS R9, [R25+0x190] ;  /* 0x0001900019097984 */ /* 0x000e680000000800 */
[----:B------:R-:W-:Y:S01]  /*16a0*/  LDS R6, [R25+0x194] ;  /* 0x0001940019067984 */ /* 0x000fe20000000800 */
[----:B0-----:R-:W-:-:S03]  /*16b0*/  FFMA R4, R4, R7, R13 ;  /* 0x0000000704047223 */ /* 0x001fc6000000000d */
[----:B------:R-:W0:Y:S01]  /*16c0*/  LDS R7, [R25+0x14c] ;  /* 0x00014c0019077984 */ /* 0x000e220000000800 */
[----:B-1----:R-:W-:-:S03]  /*16d0*/  FFMA R4, R9, R10, R4 ;  /* 0x0000000a09047223 */ /* 0x002fc60000000004 */
[----:B------:R-:W1:Y:S04]  /*16e0*/  LDS R9, [R25+0x170] ;  /* 0x0001700019097984 */ /* 0x000e680000000800 */
[----:B------:R-:W-:Y:S04]  /*16f0*/  LDS R10, [R25+0x1d4] ;  /* 0x0001d400190a7984 */ /* 0x000fe80000000800 */
[----:B------:R-:W-:Y:S01]  /*1700*/  LDS R13, [R25+0x1f8] ;  /* 0x0001f800190d7984 */ /* 0x000fe20000000800 */
[----:B0-----:R-:W-:-:S04]  /*1710*/  FFMA R4, R7, R5, R4 ;  /* 0x0000000507047223 */ /* 0x001fc80000000004 */
[----:B-1----:R-:W-:Y:S02]  /*1720*/  FFMA R9, R9, R8, R4 ;  /* 0x0000000809097223 */ /* 0x002fe40000000004 */
[----:B------:R-:W-:Y:S02]  /*1730*/  LDS R8, [R25+0x1b0] ;  /* 0x0001b00019087984 */ /* 0x000fe40000000800 */
[----:B------:R-:W-:Y:S02]  /*1740*/  FFMA R9, R6, R11, R9 ;  /* 0x0000000b06097223 */ /* 0x000fe40000000009 */
[----:B------:R-:W0:Y:S02]  /*1750*/  LDS.128 R4, [R26+0x90] ;  /* 0x000090001a047984 */ /* 0x000e240000000c00 */
[----:B0-----:R-:W-:-:S04]  /*1760*/  FFMA R9, R8, R4, R9 ;  /* 0x0000000408097223 */ /* 0x001fc80000000009 */
[----:B------:R-:W-:Y:S02]  /*1770*/  FFMA R4, R10, R7, R9 ;  /* 0x000000070a047223 */ /* 0x000fe40000000009 */
        /* <DEDUP_REMOVED lines=71> */
[----:B------:R-:W1:Y:S01]  /*1bf0*/  LDS R9, [R25+0x320] ;  /* 0x0003200019097984 */ /* 0x000e620000000800 */
[----:B0-----:R-:W-:Y:S01]  /*1c00*/  FFMA R4, R7, R5, R4 ;  /* 0x0000000507047223 */ /* 0x001fe20000000004 */
[----:B------:R-:W-:-:S03]  /*1c10*/  HFMA2 R5, -RZ, RZ, 0, 0 ;  /* 0x00000000ff057431 */ /* 0x000fc600000001ff */
[----:B-1----:R-:W-:-:S04]  /*1c20*/  FFMA R9, R9, R8, R4 ;  /* 0x0000000809097223 */ /* 0x002fc80000000004 */
[----:B------:R-:W-:Y:S01]  /*1c30*/  FFMA R11, R6, R11, R9 ;  /* 0x0000000b060b7223 */ /* 0x000fe20000000009 */
[----:B------:R-:W-:Y:S06]  /*1c40*/  BAR.SYNC.DEFER_BLOCKING 0x0 ;  /* 0x0000000000007b1d */ /* 0x000fec0000010000 */
[----:B------:R-:W-:Y:S05]  /*1c50*/  @!P5 BRA `(.L_x_45) ;  /* 0x000000000060d947 */ /* 0x000fea0003800000 */
[----:B------:R-:W-:-:S04]  /*1c60*/  SHF.L.U32 R7, R0, 0x2, RZ ;  /* 0x0000000200077819 */ /* 0x000fc800000006ff */
[----:B------:R-:W-:-:S05]  /*1c70*/  LOP3.LUT R4, R7, 0xffff, RZ, 0xc0, !PT ;  /* 0x0000ffff07047812 */ /* 0x000fca00078ec0ff */
[----:B------:R-:W-:Y:S02]  /*1c80*/  IMAD R6, R4, 0x1c72, RZ ;  /* 0x00001c7204067824 */ /* 0x000fe400078e02ff */
[----:B------:R-:W0:Y:S03]  /*1c90*/  S2R R4, SR_CTAID.X ;  /* 0x0000000000047919 */ /* 0x000e260000002500 */
[----:B------:R-:W-:-:S04]  /*1ca0*/  SHF.R.U32.HI R6, RZ, 0x10, R6 ;  /* 0x00000010ff067819 */ /* 0x000fc80000011606 */
[----:B------:R-:W-:-:S05]  /*1cb0*/  PRMT R6, R6, 0x9910, RZ ;  /* 0x0000991006067816 */ /* 0x000fca00000000ff */
[----:B------:R-:W-:-:S05]  /*1cc0*/  IMAD R6, R6, 0x9, RZ ;  /* 0x0000000906067824 */ /* 0x000fca00078e02ff */
[----:B------:R-:W-:-:S04]  /*1cd0*/  IADD3 R6, PT, PT, RZ, -R6, RZ ;  /* 0x80000006ff067210 */ /* 0x000fc80007ffe0ff */
[----:B------:R-:W-:-:S04]  /*1ce0*/  PRMT R6, R6, 0x7710, RZ ;  /* 0x0000771006067816 */ /* 0x000fc800000000ff */
[----:B------:R-:W-:-:S04]  /*1cf0*/  IADD3 R6, PT, PT, R7, R6, RZ ;  /* 0x0000000607067210 */ /* 0x000fc80007ffe0ff */
[----:B------:R-:W-:Y:S02]  /*1d00*/  LOP3.LUT R6, R6, 0xffff, RZ, 0xc0, !PT ;  /* 0x0000ffff06067812 */ /* 0x000fe400078ec0ff */
[----:B0-----:R-:W-:-:S04]  /*1d10*/  LEA R7, R4, -R4, 0x3 ;  /* 0x8000000404077211 */ /* 0x001fc800078e18ff */
[CC--:B------:R-:W-:Y:S02]  /*1d20*/  IADD3 R4, PT, PT, R7.reuse, R6.reuse, RZ ;  /* 0x0000000607047210 */ /* 0x0c0fe40007ffe0ff */
[----:B------:R-:W-:-:S04]  /*1d30*/  LOP3.LUT P5, RZ, R7, R6, RZ, 0xfc, !PT ;  /* 0x0000000607ff7212 */ /* 0x000fc800078afcff */
        /* <DEDUP_REMOVED lines=10> */
.L_x_45:
[----:B------:R-:W-:Y:S05]  /*1de0*/  BSYNC.RECONVERGENT B0 ;  /* 0x0000000000007941 */ /* 0x000fea0003800200 */
.L_x_44:
[----:B-----5:R1:W-:Y:S01]  /*1df0*/  STS [R28], R5 ;  /* 0x000000051c007388 */ /* 0x0203e20000000800 */
[----:B------:R-:W-:Y:S01]  /*1e00*/  ISETP.NE.AND P5, PT, R31, RZ, PT ;  /* 0x000000ff1f00720c */ /* 0x000fe20003fa5270 */
[----:B------:R-:W-:Y:S01]  /*1e10*/  BSSY.RECONVERGENT B0, `(.L_x_46) ;  /* 0x000001c000007945 */ /* 0x000fe20003800200 */
[----:B------:R-:W-:-:S11]  /*1e20*/  MOV R7, RZ ;  /* 0x000000ff00077202 */ /* 0x000fd60000000f00 */
[----:B-1----:R-:W-:Y:S05]  /*1e30*/  @!P5 BRA `(.L_x_47) ;  /* 0x000000000064d947 */ /* 0x002fea0003800000 */
[----:B0-----:R-:W-:-:S04]  /*1e40*/  SHF.L.U32 R4, R0, 0x2, RZ ;  /* 0x0000000200047819 */ /* 0x001fc800000006ff */
[----:B------:R-:W-:-:S04]  /*1e50*/  IADD3 R6, PT, PT, R4, 0x1, RZ ;  /* 0x0000000104067810 */ /* 0x000fc80007ffe0ff */
        /* <DEDUP_REMOVED lines=9> */
[----:B------:R-:W-:Y:S01]  /*1ef0*/  LOP3.LUT R6, R6, 0xffff, RZ, 0xc0, !PT ;  /* 0x0000ffff06067812 */ /* 0x000fe200078ec0ff */
[----:B0-----:R-:W-:-:S05]  /*1f00*/  IMAD R5, R4, 0x7, RZ ;  /* 0x0000000704057824 */ /* 0x001fca00078e02ff */
        /* <DEDUP_REMOVED lines=12> */
.L_x_47:
[----:B------:R-:W-:Y:S05]  /*1fd0*/  BSYNC.RECONVERGENT B0 ;  /* 0x0000000000007941 */ /* 0x000fea0003800200 */
.L_x_46:
[----:B-----5:R2:W-:Y:S01]  /*1fe0*/  STS [R28+0x4], R7 ;  /* 0x000004071c007388 */ /* 0x0205e20000000800 */
[----:B------:R-:W-:Y:S01]  /*1ff0*/  ISETP.NE.AND P5, PT, R30, RZ, PT ;  /* 0x000000ff1e00720c */ /* 0x000fe20003fa5270 */
[----:B------:R-:W-:Y:S01]  /*2000*/  BSSY.RECONVERGENT B0, `(.L_x_48) ;  /* 0x0000017000007945 */ /* 0x000fe20003800200 */
[----:B-1----:R-:W-:-:S11]  /*2010*/  HFMA2 R5, -RZ, RZ, 0, 0 ;  /* 0x00000000ff057431 */ /* 0x002fd600000001ff */
        /* <DEDUP_REMOVED lines=21> */
.L_x_49:
[----:B------:R-:W-:Y:S05]  /*2170*/  BSYNC.RECONVERGENT B0 ;  /* 0x0000000000007941 */ /* 0x000fea0003800200 */
.L_x_48:
[----:B-----5:R2:W-:Y:S01]  /*2180*/  STS [R28+0x8], R5 ;  /* 0x000008051c007388 */ /* 0x0205e20000000800 */
[----:B------:R-:W-:Y:S01]  /*2190*/  ISETP.GT.U32.AND P5, PT, R20, 0x7, PT ;  /* 0x000000071400780c */ /* 0x000fe20003fa4070 */
[----:B------:R-:W-:-:S12]  /*21a0*/  BSSY.RECONVERGENT B0, `(.L_x_50) ;  /* 0x000002d000007945 */ /* 0x000fd80003800200 */
[----:B--2---:R-:W-:Y:S05]  /*21b0*/  @P5 BRA `(.L_x_51) ;  /* 0x0000000000ac5947 */ /* 0x004fea0003800000 */
[----:B------:R-:W-:-:S04]  /*21c0*/  SHF.L.U32 R7, R0, 0x2, RZ ;  /* 0x0000000200077819 */ /* 0x000fc800000006ff */
[----:B------:R-:W-:-:S04]  /*21d0*/  IADD3 R5, PT, PT, R7, 0x3, RZ ;  /* 0x0000000307057810 */ /* 0x000fc80007ffe0ff */
[----:B01----:R-:W-:-:S05]  /*21e0*/  LOP3.LUT R4, R5, 0xffff, RZ, 0xc0, !PT ;  /* 0x0000ffff05047812 */ /* 0x003fca00078ec0ff */
[----:B------:R-:W-:-:S05]  /*21f0*/  IMAD R6, R4, 0x1c72, RZ ;  /* 0x00001c7204067824 */ /* 0x000fca00078e02ff */
[----:B------:R-:W-:-:S05]  /*2200*/  SHF.R.U32.HI R9, RZ, 0x10, R6 ;  /* 0x00000010ff097819 */ /* 0x000fca0000011606 */
[----:B------:R-:W-:-:S05]  /*2210*/  IMAD R6, R24, 0x3, R9 ;  /* 0x0000000318067824 */ /* 0x000fca00078e0209 */
[----:B------:R-:W-:-:S13]  /*2220*/  ISETP.GT.U32.AND P5, PT, R6, 0x17, PT ;  /* 0x000000170600780c */ /* 0x000fda0003fa4070 */
[----:B------:R-:W-:Y:S05]  /*2230*/  @P5 BRA `(.L_x_51) ;  /* 0x00000000008c5947 */ /* 0x000fea0003800000 */
[----:B------:R-:W-:-:S05]  /*2240*/  IMAD R7, R24, 0x1b, R7 ;  /* 0x0000001b18077824 */ /* 0x000fca00078e0207 */
[----:B------:R-:W-:-:S04]  /*2250*/  ISETP.GT.U32.AND P5, PT, R7, 0xd4, PT ;  /* 0x000000d40700780c */ /* 0x000fc80003fa4070 */
[----:B------:R-:W-:-:S13]  /*2260*/  ISETP.GT.U32.OR P5, PT, R0, 0x5, P5 ;  /* 0x000000050000780c */ /* 0x000fda0002fa4470 */
[----:B------:R-:W-:Y:S05]  /*2270*/  @P5 BRA `(.L_x_51) ;  /* 0x00000000007c5947 */ /* 0x000fea0003800000 */
[----:B------:R-:W-:Y:S01]  /*2280*/  IADD3 R6, PT, PT, R9, R2, RZ ;  /* 0x0000000209067210 */ /* 0x000fe20007ffe0ff */
[----:B------:R-:W-:Y:S01]  /*2290*/  BSSY.RECONVERGENT B1, `(.L_x_52) ;  /* 0x000001c000017945 */ /* 0x000fe20003800200 */
[----:B------:R-:W-:Y:S02]  /*22a0*/  LOP3.LUT P5, RZ, R2, R9, RZ, 0xfc, !PT ;  /* 0x0000000902ff7212 */ /* 0x000fe400078afcff */
[----:B------:R-:W-:Y:S02]  /*22b0*/  MOV R7, RZ ;  /* 0x000000ff00077202 */ /* 0x000fe40000000f00 */
[----:B------:R-:W-:-:S13]  /*22c0*/  ISETP.GT.U32.OR P5, PT, R6, 0xe, !P5 ;  /* 0x0000000e0600780c */ /* 0x000fda0006fa4470 */
[----:B------:R-:W-:Y:S05]  /*22d0*/  @P5 BRA `(.L_x_53) ;  /* 0x00000000005c5947 */ /* 0x000fea0003800000 */
        /* <DEDUP_REMOVED lines=12> */
[----:B------:R-:W-:Y:S01]  /*23a0*/  IMAD R4, R4, 0x1c72, RZ ;  /* 0x00001c7204047824 */ /* 0x000fe200078e02ff */
[----:B------:R-:W0:Y:S04]  /*23b0*/  LDCU.64 UR6, c[0x0][0x380] ;  /* 0x00007000ff0677ac */ /* 0x000e280008000a00 */
[----:B------:R-:W-:Y:S01]  /*23c0*/  SHF.R.U32.HI R7, RZ, 0x10, R4 ;  /* 0x00000010ff077819 */ /* 0x000fe20000011604 */
[----:B------:R-:W-:-:S03]  /*23d0*/  IMAD R4, R24, 0xc4, R5 ;  /* 0x000000c418047824 */ /* 0x000fc600078e0205 */
[----:B------:R-:W-:-:S05]  /*23e0*/  IADD3 R7, PT, PT, R7, R2, RZ ;  /* 0x0000000207077210 */ /* 0x000fca0007ffe0ff */
[----:B------:R-:W-:-:S05]  /*23f0*/  IMAD R5, R7, 0xe, RZ ;  /* 0x0000000e07057824 */ /* 0x000fca00078e02ff */
[----:B------:R-:W-:-:S04]  /*2400*/  IADD3 R5, P5, P6, R5, R4, R8 ;  /* 0x0000000405057210 */ /* 0x000fc80007ebe008 */
[----:B------:R-:W-:Y:S02]  /*2410*/  IADD3.X R6, PT, PT, RZ, RZ, RZ, P5, P6 ;  /* 0x000000ffff067210 */ /* 0x000fe40002fec4ff */
[----:B0-----:R-:W-:-:S04]  /*2420*/  LEA R4, P5, R5, UR6, 0x2 ;  /* 0x0000000605047c11 */ /* 0x001fc8000f8a10ff */
[----:B------:R-:W-:-:S05]  /*2430*/  LEA.HI.X R5, R5, UR7, R6, 0x2, P5 ;  /* 0x0000000705057c11 */ /* 0x000fca000a8f1406 */
[----:B------:R0:W5:Y:S04]  /*2440*/  LDG.E.CONSTANT R7, desc[UR4][R4.64+0x1844] ;  /* 0x0018440404077981 */ /* 0x000168000c1e9900 */
.L_x_53:
[----:B------:R-:W-:Y:S05]  /*2450*/  BSYNC.RECONVERGENT B1 ;  /* 0x0000000000017941 */ /* 0x000fea0003800200 */
.L_x_52:
[----:B-----5:R2:W-:Y:S02]  /*2460*/  STS [R28+0xc], R7 ;  /* 0x00000c071c007388 */ /* 0x0205e40000000800 */
.L_x_51:
[----:B------:R-:W-:Y:S05]  /*2470*/  BSYNC.RECONVERGENT B0 ;  /* 0x0000000000007941 */ /* 0x000fea0003800200 */
.L_x_50:
[----:B------:R-:W3:Y:S04]  /*2480*/  LDG.E.CONSTANT R6, desc[UR4][R34.64+0x120] ;  /* 0x0001200422067981 */ /* 0x000ee8000c1e9900 */
[----:B------:R4:W5:Y:S04]  /*2490*/  LDG.E.CONSTANT R8, desc[UR4][R34.64+0x124] ;  /* 0x0001240422087981 */ /* 0x000968000c1e9900 */
[----:B------:R4:W5:Y:S04]  /*24a0*/  LDG.E.CONSTANT R10, desc[UR4][R34.64+0x128] ;  /* 0x00012804220a7981 */ /* 0x000968000c1e9900 */
[----:B------:R4:W5:Y:S04]  /*24b0*/  LDG.E.CONSTANT R12, desc[UR4][R34.64+0x12c] ;  /* 0x00012c04220c7981 */ /* 0x000968000c1e9900 */
[----:B------:R4:W5:Y:S04]  /*24c0*/  LDG.E.CONSTANT R14, desc[UR4][R34.64+0x130] ;  /* 0x00013004220e7981 */ /* 0x000968000c1e9900 */
[----:B------:R4:W5:Y:S01]  /*24d0*/  LDG.E.CONSTANT R36, desc[UR4][R34.64+0x134] ;  /* 0x0001340422247981 */ /* 0x000962000c1e9900 */
[----:B0-----:R-:W-:Y:S01]  /*24e0*/  IMAD R5, R0, 0xb, RZ ;  /* 0x0000000b00057824 */ /* 0x001fe200078e02ff */
[----:B------:R-:W-:Y:S03]  /*24f0*/  BSSY.RECONVERGENT B0, `(.L_x_54) ;  /* 0x000000e000007945 */ /* 0x000fe60003800200 */
[----:B-1----:R-:W-:Y:S01]  /*2500*/  IMAD R4, R24, 0x48, R5 ;  /* 0x0000004818047824 */ /* 0x002fe200078e0205 */
[----:B------:R-:W-:Y:S01]  /*2510*/  LOP3.LUT R5, R5, 0xffff, RZ, 0xc0, !PT ;  /* 0x0000ffff05057812 */ /* 0x000fe200078ec0ff */
[----:B---3--:R4:W-:Y:S01]  /*2520*/  STS [R19], R6 ;  /* 0x0000000613007388 */ /* 0x0089e20000000800 */
[----:B------:R-:W-:Y:S05]  /*2530*/  @P0 BRA `(.L_x_55) ;  /* 0x0000000000240947 */ /* 0x000fea0003800000 */
[----:B----4-:R-:W-:Y:S01]  /*2540*/  IMAD R6, R5, 0x5556, RZ ;  /* 0x0000555605067824 */ /* 0x010fe200078e02ff */
[----:B------:R-:W-:-:S04]  /*2550*/  ISETP.GT.U32.AND P5, PT, R4, 0x239, PT ;  /* 0x000002390400780c */ /* 0x000fc80003fa4070 */
[----:B--2---:R-:W-:Y:S02]  /*2560*/  SHF.R.U32.HI R7, RZ, 0x10, R6 ;  /* 0x00000010ff077819 */ /* 0x004fe40000011606 */
[----:B------:R-:W-:-:S03]  /*2570*/  ISETP.GT.U32.OR P5, PT, R0, 0x5, P5 ;  /* 0x000000050000780c */ /* 0x000fc60002fa4470 */
[----:B------:R-:W-:-:S05]  /*2580*/  IMAD R7, R24, 0x18, R7 ;  /* 0x0000001818077824 */ /* 0x000fca00078e0207 */
[----:B------:R-:W-:-:S13]  /*2590*/  ISETP.GT.U32.OR P5, PT, R7, 0xbd, P5 ;  /* 0x000000bd0700780c */ /* 0x000fda0002fa4470 */
[----:B------:R-:W-:Y:S05]  /*25a0*/  @P5 BRA `(.L_x_55) ;  /* 0x0000000000085947 */ /* 0x000fea0003800000 */
[----:B------:R-:W2:Y:S04]  /*25b0*/  LDG.E.CONSTANT R6, desc[UR4][R34.64+0x138] ;  /* 0x0001380422067981 */ /* 0x000ea8000c1e9900 */
[----:B--2---:R0:W-:Y:S02]  /*25c0*/  STS [R19+0x18], R6 ;  /* 0x0000180613007388 */ /* 0x0041e40000000800 */
.L_x_55:
[----:B------:R-:W-:Y:S05]  /*25d0*/  BSYNC.RECONVERGENT B0 ;  /* 0x0000000000007941 */ /* 0x000fea0003800200 */
.L_x_54:
[----:B------:R-:W-:Y:S04]  /*25e0*/  BSSY.RECONVERGENT B0, `(.L_x_56) ;  /* 0x000000b000007945 */ /* 0x000fe80003800200 */
[----:B------:R-:W-:Y:S05]  /*25f0*/  @P1 BRA `(.L_x_57) ;  /* 0x0000000000241947 */ /* 0x000fea0003800000 */
[----:B0---4-:R-:W-:Y:S01]  /*2600*/  IMAD R6, R18, 0x5556, RZ ;  /* 0x0000555612067824 */ /* 0x011fe200078e02ff */
        /* <DEDUP_REMOVED lines=8> */
.L_x_57:
[----:B------:R-:W-:Y:S05]  /*2690*/  BSYNC.RECONVERGENT B0 ;  /* 0x0000000000007941 */ /* 0x000fea0003800200 */
.L_x_56:
[----:B------:R-:W-:Y:S04]  /*26a0*/  BSSY.RECONVERGENT B0, `(.L_x_58) ;  /* 0x000000b000007945 */ /* 0x000fe80003800200 */
[----:B------:R-:W-:Y:S05]  /*26b0*/  @P2 BRA `(.L_x_59) ;  /* 0x0000000000242947 */ /* 0x000fea0003800000 */
[----:B01--4-:R-:W-:Y:S01]  /*26c0*/  IMAD R6, R17, 0x5556, RZ ;  /* 0x0000555611067824 */ /* 0x013fe200078e02ff */
        /* <DEDUP_REMOVED lines=8> */
.L_x_59:
[----:B------:R-:W-:Y:S05]  /*2750*/  BSYNC.RECONVERGENT B0 ;  /* 0x0000000000007941 */ /* 0x000fea0003800200 */
.L_x_58:
        /* <DEDUP_REMOVED lines=9> */
[----:B01-34-:R-:W3:Y:S04]  /*27f0*/  LDG.E.CONSTANT R6, desc[UR4][R34.64+0x144] ;  /* 0x0001440422067981 */ /* 0x01bee8000c1e9900 */
[----:B---3--:R0:W-:Y:S02]  /*2800*/  STS [R19+0x24], R6 ;  /* 0x0000240613007388 */ /* 0x0081e40000000800 */
.L_x_61:
[----:B------:R-:W-:Y:S05]  /*2810*/  BSYNC.RECONVERGENT B0 ;  /* 0x0000000000007941 */ /* 0x000fea0003800200 */
.L_x_60:
        /* <DEDUP_REMOVED lines=11> */
.L_x_63:
[----:B------:R-:W-:Y:S05]  /*28d0*/  BSYNC.RECONVERGENT B0 ;  /* 0x0000000000007941 */ /* 0x000fea0003800200 */
.L_x_62:
[----:B-----5:R-:W-:Y:S01]  /*28e0*/  STS [R19+0x4], R8 ;  /* 0x0000040813007388 */ /* 0x020fe20000000800 */
[----:B------:R-:W-:Y:S01]  /*28f0*/  ISETP.NE.AND P5, PT, R32, RZ, PT ;  /* 0x000000ff2000720c */ /* 0x000fe20003fa5270 */
[----:B------:R-:W-:Y:S02]  /*2900*/  BSSY.RECONVERGENT B0, `(.L_x_64) ;  /* 0x00000c3000007945 */ /* 0x000fe40003800200 */
[----:B------:R-:W-:Y:S04]  /*2910*/  STS [R19+0x8], R10 ;  /* 0x0000080a13007388 */ /* 0x000fe80000000800 */
[----:B------:R-:W-:Y:S04]  /*2920*/  STS [R19+0xc], R12 ;  /* 0x00000c0c13007388 */ /* 0x000fe80000000800 */
[----:B------:R-:W-:Y:S04]  /*2930*/  STS [R19+0x10], R14 ;  /* 0x0000100e13007388 */ /* 0x000fe80000000800 */
[----:B------:R-:W-:Y:S01]  /*2940*/  STS [R19+0x14], R36 ;  /* 0x0000142413007388 */ /* 0x000fe20000000800 */
[----:B------:R-:W-:Y:S06]  /*2950*/  BAR.SYNC.DEFER_BLOCKING 0x0 ;  /* 0x0000000000007b1d */ /* 0x000fec0000010000 */
[----:B------:R-:W-:Y:S04]  /*2960*/  LDS R9, [R25] ;  /* 0x0000000019097984 */ /* 0x000fe80000000800 */
[----:B01234-:R-:W0:Y:S04]  /*2970*/  LDS.128 R4, [R26] ;  /* 0x000000001a047984 */ /* 0x01fe280000000c00 */
[----:B------:R-:W1:Y:S04]  /*2980*/  LDS R13, [R25+0x24] ;  /* 0x00002400190d7984 */ /* 0x000e680000000800 */
[----:B------:R-:W-:Y:S01]  /*2990*/  LDS R15, [R25+0x48] ;  /* 0x00004800190f7984 */ /* 0x000fe20000000800 */
[----:B0-----:R-:W-:-:S03]  /*29a0*/  FFMA R4, R9, R4, R11 ;  /* 0x0000000409047223 */ /* 0x001fc6000000000b */
[----:B------:R-:W0:Y:S01]  /*29b0*/  LDS.128 R8, [R26+0x10] ;  /* 0x000010001a087984 */ /* 0x000e220000000c00 */
[----:B-1----:R-:W-:-:S03]  /*29c0*/  FFMA R4, R13, R7, R4 ;  /* 0x000000070d047223 */ /* 0x002fc60000000004 */
[----:B------:R-:W1:Y:S04]  /*29d0*/  LDS R7, [R25+0x4] ;  /* 0x0000040019077984 */ /* 0x000e680000000800 */
[----:B------:R-:W2:Y:S01]  /*29e0*/  LDS R13, [R25+0x28] ;  /* 0x00002800190d7984 */ /* 0x000ea20000000800 */
[----:B0-----:R-:W-:-:S04]  /*29f0*/  FFMA R4, R15, R10, R4 ;  /* 0x0000000a0f047223 */ /* 0x001fc80000000004 */
[----:B-1----:R-:W-:Y:S02]  /*2a00*/  FFMA R10, R7, R5, R4 ;  /* 0x00000005070a7223 */ /* 0x002fe40000000004 */
[----:B------:R-:W0:Y:S02]  /*2a10*/  LDS R4, [R25+0x4c] ;  /* 0x00004c0019047984 */ /* 0x000e240000000800 */
[----:B--2---:R-:W-:Y:S02]  /*2a20*/  FFMA R13, R13, R8, R10 ;  /* 0x000000080d0d7223 */ /* 0x004fe4000000000a */
[----:B------:R-:W1:Y:S04]  /*2a30*/  LDS R8, [R25+0x8] ;  /* 0x0000080019087984 */ /* 0x000e680000000800 */
[----:B------:R-:W2:Y:S04]  /*2a40*/  LDS R10, [R25+0x2c] ;  /* 0x00002c00190a7984 */ /* 0x000ea80000000800 */
[----:B------:R-:W-:Y:S04]  /*2a50*/  LDS R5, [R25+0x50] ;  /* 0x0000500019057984 */ /* 0x000fe80000000800 */
[----:B------:R-:W-:Y:S01]  /*2a60*/  LDS R7, [R25+0x6c] ;  /* 0x00006c0019077984 */ /* 0x000fe20000000800 */
[----:B0-----:R-:W-:-:S03]  /*2a70*/  FFMA R11, R4, R11, R13 ;  /* 0x0000000b040b7223 */ /* 0x001fc6000000000d */
[----:B------:R-:W-:Y:S01]  /*2a80*/  LDS.128 R12, [R26+0x30] ;  /* 0x000030001a0c7984 */ /* 0x000fe20000000c00 */
[----:B-1----:R-:W-:-:S03]  /*2a90*/  FFMA R11, R8, R6, R11 ;  /* 0x00000006080b7223 */ /* 0x002fc6000000000b */
[----:B------:R-:W-:Y:S01]  /*2aa0*/  LDS R6, [R25+0x94] ;  /* 0x0000940019067984 */ /* 0x000fe20000000800 */
[----:B--2---:R-:W-:-:S03]  /*2ab0*/  FFMA R4, R10, R9, R11 ;  /* 0x000000090a047223 */ /* 0x004fc6000000000b */
        /* <DEDUP_REMOVED lines=148> */
[----:B------:R-:W-:-:S04]  /*3400*/  PRMT R6, R6, 0x9910, RZ ;  /* 0x0000991006067816 */ /* 0x000fc800000000ff */
[----:B------:R-:W-:-:S04]  /*3410*/  LEA R6, R6, R6, 0x3 ;  /* 0x0000000606067211 */ /* 0x000fc800078e18ff */
        /* <DEDUP_REMOVED lines=17> */
.L_x_65:
[----:B------:R-:W-:Y:S05]  /*3530*/  BSYNC.RECONVERGENT B0 ;  /* 0x0000000000007941 */ /* 0x000fea0003800200 */
.L_x_64:
        /* <DEDUP_REMOVED lines=30> */
.L_x_67:
[----:B------:R-:W-:Y:S05]  /*3720*/  BSYNC.RECONVERGENT B0 ;  /* 0x0000000000007941 */ /* 0x000fea0003800200 */
.L_x_66:
        /* <DEDUP_REMOVED lines=25> */
.L_x_69:
[----:B------:R-:W-:Y:S05]  /*38c0*/  BSYNC.RECONVERGENT B0 ;  /* 0x0000000000007941 */ /* 0x000fea0003800200 */
.L_x_68:
        /* <DEDUP_REMOVED lines=45> */
.L_x_73:
[----:B------:R-:W-:Y:S05]  /*3ba0*/  BSYNC.RECONVERGENT B1 ;  /* 0x0000000000017941 */ /* 0x000fea0003800200 */
.L_x_72:
[----:B-----5:R2:W-:Y:S02]  /*3bb0*/  STS [R28+0xc], R7 ;  /* 0x00000c071c007388 */ /* 0x0205e40000000800 */
.L_x_71:
[----:B------:R-:W-:Y:S05]  /*3bc0*/  BSYNC.RECONVERGENT B0 ;  /* 0x0000000000007941 */ /* 0x000fea0003800200 */
.L_x_70:
        /* <DEDUP_REMOVED lines=21> */
.L_x_75:
[----:B------:R-:W-:Y:S05]  /*3d20*/  BSYNC.RECONVERGENT B0 ;  /* 0x0000000000007941 */ /* 0x000fea0003800200 */
.L_x_74:
        /* <DEDUP_REMOVED lines=11> */
.L_x_77:
[----:B------:R-:W-:Y:S05]  /*3de0*/  BSYNC.RECONVERGENT B0 ;  /* 0x0000000000007941 */ /* 0x000fea0003800200 */
.L_x_76:
        /* <DEDUP_REMOVED lines=11> */
.L_x_79:
[----:B------:R-:W-:Y:S05]  /*3ea0*/  BSYNC.RECONVERGENT B0 ;  /* 0x0000000000007941 */ /* 0x000fea0003800200 */
.L_x_78:
        /* <DEDUP_REMOVED lines=11> */
.L_x_81:
[----:B------:R-:W-:Y:S05]  /*3f60*/  BSYNC.RECONVERGENT B0 ;  /* 0x0000000000007941 */ /* 0x000fea0003800200 */
.L_x_80:
        /* <DEDUP_REMOVED lines=11> */
.L_x_83:
[----:B------:R-:W-:Y:S05]  /*4020*/  BSYNC.RECONVERGENT B0 ;  /* 0x0000000000007941 */ /* 0x000fea0003800200 */
.L_x_82:
        /* <DEDUP_REMOVED lines=12> */
[----:B0-----:R-:W-:-:S04]  /*40f0*/  FFMA R4, R32, R4, R11 ;  /* 0x0000000420047223 */ /* 0x001fc8000000000b */
        /* <DEDUP_REMOVED lines=145> */
[----:B------:R-:W0:Y:S04]  /*4a10*/  LDS R6, [R25+0x2f8] ;  /* 0x0002f80019067984 */ /* 0x000e280000000800 */
[----:B------:R-:W-:Y:S01]  /*4a20*/  LDS R13, [R25+0x2fc] ;  /* 0x0002fc00190d7984 */ /* 0x000fe20000000800 */
[----:B0-----:R-:W-:-:S03]  /*4a30*/  FFMA R9, R6, R4, R9 ;  /* 0x0000000406097223 */ /* 0x001fc60000000009 */
[----:B------:R-:W0:Y:S04]  /*4a40*/  LDS R4, [R25+0x31c] ;  /* 0x00031c0019047984 */ /* 0x000e280000000800 */
[----:B------:R-:W-:Y:S01]  /*4a50*/  LDS R6, [R25+0x344] ;  /* 0x0003440019067984 */ /* 0x000fe20000000800 */
[----:B0-----:R-:W-:Y:S01]  /*4a60*/  FFMA R4, R4, R7, R9 ;  /* 0x0000000704047223 */ /* 0x001fe20000000009 */
[----:B------:R-:W-:Y:S02]  /*4a70*/  HFMA2 R9, -RZ, RZ, 0, 0 ;  /* 0x00000000ff097431 */ /* 0x000fe400000001ff */
[----:B------:R-:W0:Y:S02]  /*4a80*/  LDS R7, [R25+0x340] ;  /* 0x0003400019077984 */ /* 0x000e240000000800 */
[----:B0-----:R-:W-:-:S02]  /*4a90*/  FFMA R4, R7, R10, R4 ;  /* 0x0000000a07047223 */ /* 0x001fc40000000004 */
[----:B------:R0:W1:Y:S02]  /*4aa0*/  LDS R10, [R25+0x320] ;  /* 0x00032000190a7984 */ /* 0x0000640000000800 */
[----:B------:R-:W-:Y:S01]  /*4ab0*/  FFMA R7, R13, R5, R4 ;  /* 0x000000050d077223 */ /* 0x000fe20000000004 */
[----:B------:R-:W-:Y:S06]  /*4ac0*/  BAR.SYNC.DEFER_BLOCKING 0x0 ;  /* 0x0000000000007b1d */ /* 0x000fec0000010000 */
[----:B------:R-:W-:Y:S05]  /*4ad0*/  @!P5 BRA `(.L_x_85) ;  /* 0x000000000060d947 */ /* 0x000fea0003800000 */
[----:B------:R-:W-:-:S04]  /*4ae0*/  SHF.L.U32 R5, R0, 0x2, RZ ;  /* 0x0000000200057819 */ /* 0x000fc800000006ff */
[----:B------:R-:W-:-:S05]  /*4af0*/  LOP3.LUT R4, R5, 0xffff, RZ, 0xc0, !PT ;  /* 0x0000ffff05047812 */ /* 0x000fca00078ec0ff */
[----:B------:R-:W-:-:S05]  /*4b00*/  IMAD R4, R4, 0x1c72, RZ ;  /* 0x00001c7204047824 */ /* 0x000fca00078e02ff */
[----:B------:R-:W-:-:S04]  /*4b10*/  SHF.R.U32.HI R4, RZ, 0x10, R4 ;  /* 0x00000010ff047819 */ /* 0x000fc80000011604 */
[----:B------:R-:W-:-:S04]  /*4b20*/  PRMT R4, R4, 0x9910, RZ ;  /* 0x0000991004047816 */ /* 0x000fc800000000ff */
[----:B------:R-:W-:-:S04]  /*4b30*/  LEA R4, R4, R4, 0x3 ;  /* 0x0000000404047211 */ /* 0x000fc800078e18ff */
[----:B------:R-:W-:-:S04]  /*4b40*/  IADD3 R4, PT, PT, RZ, -R4, RZ ;  /* 0x80000004ff047210 */ /* 0x000fc80007ffe0ff */
[----:B------:R-:W-:-:S04]  /*4b50*/  PRMT R4, R4, 0x7710, RZ ;  /* 0x0000771004047816 */ /* 0x000fc800000000ff */
[----:B------:R-:W-:Y:S02]  /*4b60*/  IADD3 R12, PT, PT, R5, R4, RZ ;  /* 0x00000004050c7210 */ /* 0x000fe40007ffe0ff */
[----:B------:R-:W2:Y:S02]  /*4b70*/  S2R R4, SR_CTAID.X ;  /* 0x0000000000047919 */ /* 0x000ea40000002500 */
[----:B------:R-:W-:Y:S01]  /*4b80*/  LOP3.LUT R12, R12, 0xffff, RZ, 0xc0, !PT ;  /* 0x0000ffff0c0c7812 */ /* 0x000fe200078ec0ff */
[----:B--2---:R-:W-:-:S05]  /*4b90*/  IMAD R5, R4, 0x7, RZ ;  /* 0x0000000704057824 */ /* 0x004fca00078e02ff */
[CC--:B------:R-:W-:Y:S02]  /*4ba0*/  IADD3 R4, PT, PT, R5.reuse, R12.reuse, RZ ;  /* 0x0000000c05047210 */ /* 0x0c0fe40007ffe0ff */
[----:B------:R-:W-:-:S04]  /*4bb0*/  LOP3.LUT P5, RZ, R5, R12, RZ, 0xfc, !PT ;  /* 0x0000000c05ff7212 */ /* 0x000fc800078afcff */
[----:B------:R-:W-:-:S13]  /*4bc0*/  ISETP.GT.U32.OR P5, PT, R4, 0xe, !P5 ;  /* 0x0000000e0400780c */ /* 0x000fda0006fa4470 */
[----:B------:R-:W-:Y:S05]  /*4bd0*/  @P5 BRA `(.L_x_85) ;  /* 0x0000000000205947 */ /* 0x000fea0003800000 */
[----:B------:R-:W2:Y:S01]  /*4be0*/  LDCU.64 UR6, c[0x0][0x380] ;  /* 0x00007000ff0677ac */ /* 0x000ea20008000a00 */
[----:B------:R-:W-:Y:S02]  /*4bf0*/  IMAD R29, R29, 0xe, RZ ;  /* 0x0000000e1d1d7824 */ /* 0x000fe400078e02ff */
[----:B------:R-:W-:-:S05]  /*4c00*/  IMAD R5, R24, 0xc4, R5 ;  /* 0x000000c418057824 */ /* 0x000fca00078e0205 */
[----:B------:R-:W-:-:S04]  /*4c10*/  IADD3 R5, P5, P6, R29, R5, R12 ;  /* 0x000000051d057210 */ /* 0x000fc80007ebe00c */
[----:B------:R-:W-:Y:S02]  /*4c20*/  IADD3.X R12, PT, PT, RZ, RZ, RZ, P5, P6 ;  /* 0x000000ffff0c7210 */ /* 0x000fe40002fec4ff */
[----:B--2---:R-:W-:-:S04]  /*4c30*/  LEA R4, P5, R5, UR6, 0x2 ;  /* 0x0000000605047c11 */ /* 0x004fc8000f8a10ff */
[----:B------:R-:W-:-:S05]  /*4c40*/  LEA.HI.X R5, R5, UR7, R12, 0x2, P5 ;  /* 0x0000000705057c11 */ /* 0x000fca000a8f140c */
[----:B------:R2:W5:Y:S04]  /*4c50*/  LDG.E.CONSTANT R9, desc[UR4][R4.64+0x4944] ;  /* 0x0049440404097981 */ /* 0x000568000c1e9900 */
.L_x_85:
[----:B------:R-:W-:Y:S05]  /*4c60*/  BSYNC.RECONVERGENT B0 ;  /* 0x0000000000007941 */ /* 0x000fea0003800200 */
.L_x_84:
[----:B-----5:R3:W-:Y:S01]  /*4c70*/  STS [R28], R9 ;  /* 0x000000091c007388 */ /* 0x0207e20000000800 */
[----:B------:R-:W-:Y:S01]  /*4c80*/  ISETP.NE.AND P5, PT, R31, RZ, PT ;  /* 0x000000ff1f00720c */ /* 0x000fe20003fa5270 */
[----:B------:R-:W-:Y:S01]  /*4c90*/  BSSY.RECONVERGENT B0, `(.L_x_86) ;  /* 0x000001c000007945 */ /* 0x000fe20003800200 */
[----:B--2---:R-:W-:-:S11]  /*4ca0*/  MOV R5, RZ ;  /* 0x000000ff00057202 */ /* 0x004fd60000000f00 */
[----:B---3--:R-:W-:Y:S05]  /*4cb0*/  @!P5 BRA `(.L_x_87) ;  /* 0x000000000064d947 */ /* 0x008fea0003800000 */
[----:B------:R-:W-:-:S04]  /*4cc0*/  SHF.L.U32 R4, R0, 0x2, RZ ;  /* 0x0000000200047819 */ /* 0x000fc800000006ff */
[----:B------:R-:W-:-:S04]  /*4cd0*/  IADD3 R12, PT, PT, R4, 0x1, RZ ;  /* 0x00000001040c7810 */ /* 0x000fc80007ffe0ff */
[----:B------:R-:W-:-:S05]  /*4ce0*/  LOP3.LUT R4, R12, 0xffff, RZ, 0xc0, !PT ;  /* 0x0000ffff0c047812 */ /* 0x000fca00078ec0ff */
[----:B------:R-:W-:Y:S02]  /*4cf0*/  IMAD R9, R4, 0x1c72, RZ ;  /* 0x00001c7204097824 */ /* 0x000fe400078e02ff */
[----:B------:R-:W2:Y:S03]  /*4d00*/  S2R R4, SR_CTAID.X ;  /* 0x0000000000047919 */ /* 0x000ea60000002500 */
[----:B------:R-:W-:-:S04]  /*4d10*/  SHF.R.U32.HI R9, RZ, 0x10, R9 ;  /* 0x00000010ff097819 */ /* 0x000fc80000011609 */
[----:B------:R-:W-:-:S05]  /*4d20*/  PRMT R9, R9, 0x9910, RZ ;  /* 0x0000991009097816 */ /* 0x000fca00000000ff */
[----:B------:R-:W-:-:S05]  /*4d30*/  IMAD R9, R9, 0x9, RZ ;  /* 0x0000000909097824 */ /* 0x000fca00078e02ff */
[----:B------:R-:W-:-:S04]  /*4d40*/  IADD3 R9, PT, PT, RZ, -R9, RZ ;  /* 0x80000009ff097210 */ /* 0x000fc80007ffe0ff */
[----:B------:R-:W-:-:S04]  /*4d50*/  PRMT R9, R9, 0x7710, RZ ;  /* 0x0000771009097816 */ /* 0x000fc800000000ff */
[----:B------:R-:W-:-:S04]  /*4d60*/  IADD3 R12, PT, PT, R12, R9, RZ ;  /* 0x000000090c0c7210 */ /* 0x000fc80007ffe0ff */
        /* <DEDUP_REMOVED lines=12> */
[----:B------:R-:W-:-:S06]  /*4e30*/  LEA.HI.X R5, R9, UR7, R12, 0x2, P5 ;  /* 0x0000000709057c11 */ /* 0x000fcc000a8f140c */
[----:B------:R2:W5:Y:S03]  /*4e40*/  LDG.E.CONSTANT R5, desc[UR4][R4.64+0x4944] ;  /* 0x0049440404057981 */ /* 0x000566000c1e9900 */
.L_x_87:
[----:B------:R-:W-:Y:S05]  /*4e50*/  BSYNC.RECONVERGENT B0 ;  /* 0x0000000000007941 */ /* 0x000fea0003800200 */
.L_x_86:
[----:B-----5:R3:W-:Y:S01]  /*4e60*/  STS [R28+0x4], R5 ;  /* 0x000004051c007388 */ /* 0x0207e20000000800 */
[----:B------:R-:W-:Y:S01]  /*4e70*/  ISETP.NE.AND P5, PT, R30, RZ, PT ;  /* 0x000000ff1e00720c */ /* 0x000fe20003fa5270 */
[----:B------:R-:W-:Y:S01]  /*4e80*/  BSSY.RECONVERGENT B0, `(.L_x_88) ;  /* 0x0000017000007945 */ /* 0x000fe20003800200 */
[----:B------:R-:W-:-:S11]  /*4e90*/  HFMA2 R9, -RZ, RZ, 0, 0 ;  /* 0x00000000ff097431 */ /* 0x000fd600000001ff */
[----:B---3--:R-:W-:Y:S05]  /*4ea0*/  @!P5 BRA `(.L_x_89) ;  /* 0x000000000050d947 */ /* 0x008fea0003800000 */
[----:B--2---:R-:W2:Y:S01]  /*4eb0*/  S2R R4, SR_CTAID.X ;  /* 0x0000000000047919 */ /* 0x004ea20000002500 */
[----:B------:R-:W-:-:S05]  /*4ec0*/  PRMT R5, R23, 0x9910, RZ ;  /* 0x0000991017057816 */ /* 0x000fca00000000ff */
[----:B------:R-:W-:-:S05]  /*4ed0*/  IMAD R5, R5, 0x9, RZ ;  /* 0x0000000905057824 */ /* 0x000fca00078e02ff */
[----:B------:R-:W-:-:S04]  /*4ee0*/  IADD3 R5, PT, PT, RZ, -R5, RZ ;  /* 0x80000005ff057210 */ /* 0x000fc80007ffe0ff */
[----:B------:R-:W-:-:S04]  /*4ef0*/  PRMT R5, R5, 0x7710, RZ ;  /* 0x0000771005057816 */ /* 0x000fc800000000ff */
[----:B------:R-:W-:-:S04]  /*4f00*/  IADD3 R22, PT, PT, R22, R5, RZ ;  /* 0x0000000516167210 */ /* 0x000fc80007ffe0ff */
[----:B------:R-:W-:Y:S01]  /*4f10*/  LOP3.LUT R22, R22, 0xffff, RZ, 0xc0, !PT ;  /* 0x0000ffff16167812 */ /* 0x000fe200078ec0ff */
[----:B--2---:R-:W-:-:S05]  /*4f20*/  IMAD R5, R4, 0x7, RZ ;  /* 0x0000000704057824 */ /* 0x004fca00078e02ff */
[CC--:B------:R-:W-:Y:S02]  /*4f30*/  LOP3.LUT P5, RZ, R5.reuse, R22.reuse, RZ, 0xfc, !PT ;  /* 0x0000001605ff7212 */ /* 0x0c0fe400078afcff */
[----:B------:R-:W-:-:S04]  /*4f40*/  IADD3 R4, PT, PT, R5, R22, RZ ;  /* 0x0000001605047210 */ /* 0x000fc80007ffe0ff */
        /* <DEDUP_REMOVED lines=10> */
.L_x_89:
[----:B------:R-:W-:Y:S05]  /*4ff0*/  BSYNC.RECONVERGENT B0 ;  /* 0x0000000000007941 */ /* 0x000fea0003800200 */
.L_x_88:
[----:B-----5:R4:W-:Y:S01]  /*5000*/  STS [R28+0x8], R9 ;  /* 0x000008091c007388 */ /* 0x0209e20000000800 */
[----:B------:R-:W-:Y:S01]  /*5010*/  ISETP.GT.U32.AND P5, PT, R20, 0x7, PT ;  /* 0x000000071400780c */ /* 0x000fe20003fa4070 */
[----:B-1-3--:R-:W-:Y:S01]  /*5020*/  FFMA R5, R10, R8, R7 ;  /* 0x000000080a057223 */ /* 0x00afe20000000007 */
[----:B------:R-:W-:Y:S03]  /*5030*/  BSSY.RECONVERGENT B0, `(.L_x_90) ;  /* 0x000002b000007945 */ /* 0x000fe60003800200 */
[----:B------:R-:W-:-:S08]  /*5040*/  FFMA R5, R6, R11, R5 ;  /* 0x0000000b06057223 */ /* 0x000fd00000000005 */
[----:B----4-:R-:W-:Y:S05]  /*5050*/  @P5 BRA `(.L_x_91) ;  /* 0x0000000000a05947 */ /* 0x010fea0003800000 */
[----:B------:R-:W-:-:S04]  /*5060*/  SHF.L.U32 R7, R0, 0x2, RZ ;  /* 0x0000000200077819 */ /* 0x000fc800000006ff */
[----:B------:R-:W-:-:S04]  /*5070*/  IADD3 R11, PT, PT, R7, 0x3, RZ ;  /* 0x00000003070b7810 */ /* 0x000fc80007ffe0ff */
[----:B--2---:R-:W-:-:S05]  /*5080*/  LOP3.LUT R4, R11, 0xffff, RZ, 0xc0, !PT ;  /* 0x0000ffff0b047812 */ /* 0x004fca00078ec0ff */
        /* <DEDUP_REMOVED lines=15> */
[----:B------:R-:W1:Y:S01]  /*5180*/  S2R R6, SR_CTAID.X ;  /* 0x0000000000067919 */ /* 0x000e620000002500 */
[----:B------:R-:W-:-:S05]  /*5190*/  PRMT R8, R9, 0x9910, RZ ;  /* 0x0000991009087816 */ /* 0x000fca00000000ff */
[----:B------:R-:W-:-:S05]  /*51a0*/  IMAD R8, R8, 0x9, RZ ;  /* 0x0000000908087824 */ /* 0x000fca00078e02ff */
[----:B------:R-:W-:-:S04]  /*51b0*/  IADD3 R8, PT, PT, RZ, -R8, RZ ;  /* 0x80000008ff087210 */ /* 0x000fc80007ffe0ff */
[----:B------:R-:W-:-:S04]  /*51c0*/  PRMT R8, R8, 0x7710, RZ ;  /* 0x0000771008087816 */ /* 0x000fc800000000ff */
[----:B------:R-:W-:-:S04]  /*51d0*/  IADD3 R8, PT, PT, R11, R8, RZ ;  /* 0x000000080b087210 */ /* 0x000fc80007ffe0ff */
[----:B------:R-:W-:Y:S01]  /*51e0*/  LOP3.LUT R8, R8, 0xffff, RZ, 0xc0, !PT ;  /* 0x0000ffff08087812 */ /* 0x000fe200078ec0ff */
[----:B-1----:R-:W-:-:S05]  /*51f0*/  IMAD R9, R6, 0x7, RZ ;  /* 0x0000000706097824 */ /* 0x002fca00078e02ff */
[CC--:B------:R-:W-:Y:S02]  /*5200*/  LOP3.LUT P5, RZ, R9.reuse, R8.reuse, RZ, 0xfc, !PT ;  /* 0x0000000809ff7212 */ /* 0x0c0fe400078afcff */
[----:B------:R-:W-:-:S04]  /*5210*/  IADD3 R6, PT, PT, R9, R8, RZ ;  /* 0x0000000809067210 */ /* 0x000fc80007ffe0ff */
[----:B------:R-:W-:-:S13]  /*5220*/  ISETP.GT.U32.OR P5, PT, R6, 0xe, !P5 ;  /* 0x0000000e0600780c */ /* 0x000fda0006fa4470 */
[----:B------:R-:W-:Y:S05]  /*5230*/  @P5 BRA `(.L_x_93) ;  /* 0x0000000000205947 */ /* 0x000fea0003800000 */
[----:B------:R-:W1:Y:S01]  /*5240*/  LDCU.64 UR6, c[0x0][0x380] ;  /* 0x00007000ff0677ac */ /* 0x000e620008000a00 */
[----:B------:R-:W-:Y:S02]  /*5250*/  IMAD R7, R4, 0xe, RZ ;  /* 0x0000000e04077824 */ /* 0x000fe400078e02ff */
[----:B------:R-:W-:-:S05]  /*5260*/  IMAD R9, R24, 0xc4, R9 ;  /* 0x000000c418097824 */ /* 0x000fca00078e0209 */
[----:B------:R-:W-:-:S04]  /*5270*/  IADD3 R7, P5, P6, R7, R9, R8 ;  /* 0x0000000907077210 */ /* 0x000fc80007ebe008 */
[----:B------:R-:W-:Y:S02]  /*5280*/  IADD3.X R4, PT, PT, RZ, RZ, RZ, P5, P6 ;  /* 0x000000ffff047210 */ /* 0x000fe40002fec4ff */
[----:B-1----:R-:W-:-:S04]  /*5290*/  LEA R6, P5, R7, UR6, 0x2 ;  /* 0x0000000607067c11 */ /* 0x002fc8000f8a10ff */
[----:B------:R-:W-:-:S06]  /*52a0*/  LEA.HI.X R7, R7, UR7, R4, 0x2, P5 ;  /* 0x0000000707077c11 */ /* 0x000fcc000a8f1404 */
[----:B------:R1:W5:Y:S03]  /*52b0*/  LDG.E.CONSTANT R7, desc[UR4][R6.64+0x4944] ;  /* 0x0049440406077981 */ /* 0x000366000c1e9900 */
.L_x_93:
[----:B------:R-:W-:Y:S05]  /*52c0*/  BSYNC.RECONVERGENT B1 ;  /* 0x0000000000017941 */ /* 0x000fea0003800200 */
.L_x_92:
[----:B-----5:R3:W-:Y:S02]  /*52d0*/  STS [R28+0xc], R7 ;  /* 0x00000c071c007388 */ /* 0x0207e40000000800 */
.L_x_91:
[----:B------:R-:W-:Y:S05]  /*52e0*/  BSYNC.RECONVERGENT B0 ;  /* 0x0000000000007941 */ /* 0x000fea0003800200 */
.L_x_90:
[----:B--2---:R2:W5:Y:S04]  /*52f0*/  LDG.E.CONSTANT R4, desc[UR4][R34.64+0x360] ;  /* 0x0003600422047981 */ /* 0x004568000c1e9900 */
[----:B-1----:R2:W5:Y:S04]  /*5300*/  LDG.E.CONSTANT R6, desc[UR4][R34.64+0x364] ;  /* 0x0003640422067981 */ /* 0x002568000c1e9900 */
[----:B------:R2:W5:Y:S04]  /*5310*/  LDG.E.CONSTANT R20, desc[UR4][R34.64+0x368] ;  /* 0x0003680422147981 */ /* 0x000568000c1e9900 */
[----:B------:R2:W5:Y:S04]  /*5320*/  LDG.E.CONSTANT R22, desc[UR4][R34.64+0x36c] ;  /* 0x00036c0422167981 */ /* 0x000568000c1e9900 */
[----:B---3--:R2:W5:Y:S04]  /*5330*/  LDG.E.CONSTANT R28, desc[UR4][R34.64+0x370] ;  /* 0x00037004221c7981 */ /* 0x008568000c1e9900 */
[----:B------:R2:W5:Y:S01]  /*5340*/  LDG.E.CONSTANT R30, desc[UR4][R34.64+0x374] ;  /* 0x00037404221e7981 */ /* 0x000562000c1e9900 */
[----:B------:R-:W-:Y:S01]  /*5350*/  IMAD R9, R0, 0xb, RZ ;  /* 0x0000000b00097824 */ /* 0x000fe200078e02ff */
[----:B------:R-:W-:Y:S03]  /*5360*/  BSSY.RECONVERGENT B0, `(.L_x_94) ;  /* 0x000000d000007945 */ /* 0x000fe60003800200 */
[----:B------:R-:W-:Y:S01]  /*5370*/  IMAD R7, R24, 0x48, R9 ;  /* 0x0000004818077824 */ /* 0x000fe200078e0209 */
[----:B------:R-:W-:Y:S01]  /*5380*/  LOP3.LUT R10, R9, 0xffff, RZ, 0xc0, !PT ;  /* 0x0000ffff090a7812 */ /* 0x000fe200078ec0ff */
[----:B------:R-:W-:Y:S06]  /*5390*/  @P0 BRA `(.L_x_95) ;  /* 0x0000000000240947 */ /* 0x000fec0003800000 */
[----:B------:R-:W-:Y:S01]  /*53a0*/  IMAD R8, R10, 0x5556, RZ ;  /* 0x000055560a087824 */ /* 0x000fe200078e02ff */
[----:B------:R-:W-:-:S04]  /*53b0*/  ISETP.GT.U32.AND P0, PT, R7, 0x239, PT ;  /* 0x000002390700780c */ /* 0x000fc80003f04070 */
[----:B------:R-:W-:Y:S02]  /*53c0*/  SHF.R.U32.HI R9, RZ, 0x10, R8 ;  /* 0x00000010ff097819 */ /* 0x000fe40000011608 */
[----:B------:R-:W-:-:S03]  /*53d0*/  ISETP.GT.U32.OR P0, PT, R0, 0x5, P0 ;  /* 0x000000050000780c */ /* 0x000fc60000704470 */
[----:B------:R-:W-:-:S05]  /*53e0*/  IMAD R9, R24, 0x18, R9 ;  /* 0x0000001818097824 */ /* 0x000fca00078e0209 */
[----:B------:R-:W-:-:S13]  /*53f0*/  ISETP.GT.U32.OR P0, PT, R9, 0xbd, P0 ;  /* 0x000000bd0900780c */ /* 0x000fda0000704470 */
[----:B------:R-:W-:Y:S05]  /*5400*/  @P0 BRA `(.L_x_95) ;  /* 0x0000000000080947 */ /* 0x000fea0003800000 */
[----:B------:R-:W3:Y:S04]  /*5410*/  LDG.E.CONSTANT R8, desc[UR4][R34.64+0x378] ;  /* 0x0003780422087981 */ /* 0x000ee8000c1e9900 */
[----:B---3--:R1:W-:Y:S02]  /*5420*/  STS [R19+0x18], R8 ;  /* 0x0000180813007388 */ /* 0x0083e40000000800 */
.L_x_95:
[----:B------:R-:W-:Y:S05]  /*5430*/  BSYNC.RECONVERGENT B0 ;  /* 0x0000000000007941 */ /* 0x000fea0003800200 */
.L_x_94:
        /* <DEDUP_REMOVED lines=9> */
[----:B-1----:R-:W3:Y:S04]  /*54d0*/  LDG.E.CONSTANT R8, desc[UR4][R34.64+0x37c] ;  /* 0x00037c0422087981 */ /* 0x002ee8000c1e9900 */
[----:B---3--:R3:W-:Y:S02]  /*54e0*/  STS [R19+0x1c], R8 ;  /* 0x00001c0813007388 */ /* 0x0087e40000000800 */
.L_x_97:
[----:B------:R-:W-:Y:S05]  /*54f0*/  BSYNC.RECONVERGENT B0 ;  /* 0x0000000000007941 */ /* 0x000fea0003800200 */
.L_x_96:
        /* <DEDUP_REMOVED lines=9> */
[----:B-1-3--:R-:W3:Y:S04]  /*5590*/  LDG.E.CONSTANT R8, desc[UR4][R34.64+0x380] ;  /* 0x0003800422087981 */ /* 0x00aee8000c1e9900 */
[----:B---3--:R4:W-:Y:S02]  /*55a0*/  STS [R19+0x20], R8 ;  /* 0x0000200813007388 */ /* 0x0089e40000000800 */
.L_x_99:
[----:B------:R-:W-:Y:S05]  /*55b0*/  BSYNC.RECONVERGENT B0 ;  /* 0x0000000000007941 */ /* 0x000fea0003800200 */
.L_x_98:
[----:B------:R-:W-:Y:S04]  /*55c0*/  BSSY.RECONVERGENT B0, `(.L_x_100) ;  /* 0x000000b000007945 */ /* 0x000fe80003800200 */
[----:B------:R-:W-:Y:S05]  /*55d0*/  @P3 BRA `(.L_x_101) ;  /* 0x0000000000243947 */ /* 0x000fea0003800000 */
[----:B-1-34-:R-:W-:Y:S01]  /*55e0*/  IMAD R8, R10, 0x5556, RZ ;  /* 0x000055560a087824 */ /* 0x01afe200078e02ff */
        /* <DEDUP_REMOVED lines=8> */
.L_x_101:
[----:B------:R-:W-:Y:S05]  /*5670*/  BSYNC.RECONVERGENT B0 ;  /* 0x0000000000007941 */ /* 0x000fea0003800200 */
.L_x_100:
        /* <DEDUP_REMOVED lines=9> */
[----:B--2---:R-:W2:Y:S04]  /*5710*/  LDG.E.CONSTANT R34, desc[UR4][R34.64+0x388] ;  /* 0x0003880422227981 */ /* 0x004ea8000c1e9900 */
[----:B--2---:R2:W-:Y:S02]  /*5720*/  STS [R19+0x28], R34 ;  /* 0x0000282213007388 */ /* 0x0045e40000000800 */
.L_x_103:
[----:B------:R-:W-:Y:S05]  /*5730*/  BSYNC.RECONVERGENT B0 ;  /* 0x0000000000007941 */ /* 0x000fea0003800200 */
.L_x_102:
[----:B-----5:R-:W-:Y:S01]  /*5740*/  STS [R19], R4 ;  /* 0x0000000413007388 */ /* 0x020fe20000000800 */
[----:B------:R-:W-:-:S03]  /*5750*/  IMAD R0, R24, 0xc4, R0 ;  /* 0x000000c418007824 */ /* 0x000fc600078e0200 */
[----:B------:R-:W-:Y:S01]  /*5760*/  STS [R19+0x4], R6 ;  /* 0x0000040613007388 */ /* 0x000fe20000000800 */
[----:B------:R-:W-:-:S03]  /*5770*/  IMAD R3, R3, 0x620, R0 ;  /* 0x0000062003037824 */ /* 0x000fc600078e0200 */
[----:B------:R-:W-:Y:S01]  /*5780*/  STS [R19+0x8], R20 ;  /* 0x0000081413007388 */ /* 0x000fe20000000800 */
[----:B------:R-:W-:-:S03]  /*5790*/  IMAD R3, R2, 0xe, R3 ;  /* 0x0000000e02037824 */ /* 0x000fc600078e0203 */
[----:B------:R-:W-:Y:S04]  /*57a0*/  STS [R19+0xc], R22 ;  /* 0x00000c1613007388 */ /* 0x000fe80000000800 */
[----:B------:R-:W-:Y:S04]  /*57b0*/  STS [R19+0x10], R28 ;  /* 0x0000101c13007388 */ /* 0x000fe80000000800 */
[----:B------:R-:W-:Y:S01]  /*57c0*/  STS [R19+0x14], R30 ;  /* 0x0000141e13007388 */ /* 0x000fe20000000800 */
[----:B------:R-:W-:Y:S06]  /*57d0*/  BAR.SYNC.DEFER_BLOCKING 0x0 ;  /* 0x0000000000007b1d */ /* 0x000fec0000010000 */
[----:B------:R-:W-:Y:S04]  /*57e0*/  LDS R16, [R25] ;  /* 0x0000000019107984 */ /* 0x000fe80000000800 */
[----:B-1-34-:R-:W1:Y:S04]  /*57f0*/  LDS.128 R8, [R26] ;  /* 0x000000001a087984 */ /* 0x01ae680000000c00 */
[----:B------:R-:W3:Y:S04]  /*5800*/  LDS R32, [R25+0x24] ;  /* 0x0000240019207984 */ /* 0x000ee80000000800 */
[----:B------:R-:W-:Y:S04]  /*5810*/  LDS R7, [R25+0x48] ;  /* 0x0000480019077984 */ /* 0x000fe80000000800 */
[----:B------:R-:W4:Y:S04]  /*5820*/  LDS.128 R12, [R26+0x10] ;  /* 0x000010001a0c7984 */ /* 0x000f280000000c00 */
[----:B------:R-:W0:Y:S04]  /*5830*/  LDS R27, [R25+0x4] ;  /* 0x00000400191b7984 */ /* 0x000e280000000800 */
[----:B------:R-:W0:Y:S04]  /*5840*/  LDS R29, [R25+0x28] ;  /* 0x00002800191d7984 */ /* 0x000e280000000800 */
[----:B------:R-:W0:Y:S04]  /*5850*/  LDS R22, [R25+0x4c] ;  /* 0x00004c0019167984 */ /* 0x000e280000000800 */
[----:B------:R-:W0:Y:S04]  /*5860*/  LDS R23, [R25+0x8] ;  /* 0x0000080019177984 */ /* 0x000e280000000800 */
[----:B------:R-:W0:Y:S04]  /*5870*/  LDS R20, [R25+0x2c] ;  /* 0x00002c0019147984 */ /* 0x000e280000000800 */
[----:B------:R-:W-:Y:S01]  /*5880*/  LDS R21, [R25+0x50] ;  /* 0x0000500019157984 */ /* 0x000fe20000000800 */
[----:B-1----:R-:W-:-:S03]  /*5890*/  FFMA R5, R16, R8, R5 ;  /* 0x0000000810057223 */ /* 0x002fc60000000005 */
[----:B------:R-:W-:Y:S01]  /*58a0*/  LDS R31, [R25+0x1f8] ;  /* 0x0001f800191f7984 */ /* 0x000fe20000000800 */
[----:B---3--:R-:W-:-:S03]  /*58b0*/  FFMA R32, R32, R11, R5 ;  /* 0x0000000b20207223 */ /* 0x008fc60000000005 */
[----:B--2---:R-:W1:Y:S04]  /*58c0*/  LDS.128 R16, [R26+0x20] ;  /* 0x000020001a107984 */ /* 0x004e680000000c00 */
[----:B------:R-:W-:Y:S01]  /*58d0*/  LDS R28, [R25+0x1dc] ;  /* 0x0001dc00191c7984 */ /* 0x000fe20000000800 */
[----:B----4-:R-:W-:-:S04]  /*58e0*/  FFMA R14, R7, R14, R32 ;  /* 0x0000000e070e7223 */ /* 0x010fc80000000020 */
[----:B0-----:R-:W-:Y:S02]  /*58f0*/  FFMA R4, R27, R9, R14 ;  /* 0x000000091b047223 */ /* 0x001fe4000000000e */
[----:B------:R-:W0:Y:S02]  /*5900*/  LDS R14, [R25+0x6c] ;  /* 0x00006c00190e7984 */ /* 0x000e240000000800 */
[----:B------:R-:W-:Y:S02]  /*5910*/  FFMA R29, R29, R12, R4 ;  /* 0x0000000c1d1d7223 */ /* 0x000fe40000000004 */
[----:B------:R-:W-:Y:S02]  /*5920*/  LDS R27, [R25+0x90] ;  /* 0x00009000191b7984 */ /* 0x000fe40000000800 */
[----:B------:R-:W-:Y:S02]  /*5930*/  FFMA R22, R22, R15, R29 ;  /* 0x0000000f16167223 */ /* 0x000fe4000000001d */
[----:B------:R-:W2:Y:S02]  /*5940*/  LDS.128 R4, [R26+0x30] ;  /* 0x000030001a047984 */ /* 0x000ea40000000c00 */
[----:B------:R-:W-:-:S02]  /*5950*/  FFMA R23, R23, R10, R22 ;  /* 0x0000000a17177223 */ /* 0x000fc40000000016 */
[----:B------:R-:W3:Y:S02]  /*5960*/  LDS R12, [R25+0xb4] ;  /* 0x0000b400190c7984 */ /* 0x000ee40000000800 */
[----:B------:R-:W-:Y:S02]  /*5970*/  FFMA R20, R20, R13, R23 ;  /* 0x0000000d14147223 */ /* 0x000fe40000000017 */
[----:B------:R-:W4:Y:S04]  /*5980*/  LDS R15, [R25+0x70] ;  /* 0x00007000190f7984 */ /* 0x000f280000000800 */
[----:B------:R-:W4:Y:S04]  /*5990*/  LDS R22, [R25+0x94] ;  /* 0x0000940019167984 */ /* 0x000f280000000800 */
[----:B------:R-:W-:Y:S01]  /*59a0*/  LDS R23, [R25+0xb8] ;  /* 0x0000b80019177984 */ /* 0x000fe20000000800 */
[----:B-1----:R-:W-:-:S03]  /*59b0*/  FFMA R13, R21, R16, R20 ;  /* 0x00000010150d7223 */ /* 0x002fc60000000014 */
[----:B------:R-:W1:Y:S04]  /*59c0*/  LDS.128 R8, [R26+0x40] ;  /* 0x000040001a087984 */ /* 0x000e680000000c00 */
[----:B------:R-:W1:Y:S04]  /*59d0*/  LDS R16, [R25+0x74] ;  /* 0x0000740019107984 */ /* 0x000e680000000800 */
[----:B------:R-:W1:Y:S01]  /*59e0*/  LDS R21, [R25+0x98] ;  /* 0x0000980019157984 */ /* 0x000e620000000800 */
[----:B0-----:R-:W-:-:S03]  /*59f0*/  FFMA R14, R14, R17, R13 ;  /* 0x000000110e0e7223 */ /* 0x001fc6000000000d */
[----:B------:R-:W-:Y:S04]  /*5a00*/  LDS R20, [R25+0xd8] ;  /* 0x0000d80019147984 */ /* 0x000fe80000000800 */
[----:B------:R-:W-:Y:S01]  /*5a10*/  LDS R29, [R25+0x168] ;  /* 0x00016800191d7984 */ /* 0x000fe20000000800 */
[----:B--2---:R-:W-:-:S03]  /*5a20*/  FFMA R27, R27, R4, R14 ;  /* 0x000000041b1b7223 */ /* 0x004fc6000000000e */
[----:B------:R-:W0:Y:S01]  /*5a30*/  LDS R4, [R25+0xbc] ;  /* 0x0000bc0019047984 */ /* 0x000e220000000800 */
[----:B---3--:R-:W-:-:S03]  /*5a40*/  FFMA R12, R12, R7, R27 ;  /* 0x000000070c0c7223 */ /* 0x008fc6000000001b */
[----:B------:R-:W-:Y:S01]  /*5a50*/  LDS R7, [R25+0x120] ;  /* 0x0001200019077984 */ /* 0x000fe20000000800 */
[----:B----4-:R-:W-:-:S03]  /*5a60*/  FFMA R15, R15, R18, R12 ;  /* 0x000000120f0f7223 */ /* 0x010fc6000000000c */
[----:B------:R-:W-:Y:S01]  /*5a70*/  LDS R27, [R25+0x100] ;  /* 0x00010000191b7984 */ /* 0x000fe20000000800 */
[----:B------:R-:W-:-:S03]  /*5a80*/  FFMA R22, R22, R5, R15 ;  /* 0x0000000516167223 */ /* 0x000fc6000000000f */
[----:B------:R-:W-:Y:S01]  /*5a90*/  LDS.128 R12, [R26+0x50] ;  /* 0x000050001a0c7984 */ /* 0x000fe20000000c00 */
[----:B-1----:R-:W-:-:S03]  /*5aa0*/  FFMA R23, R23, R8, R22 ;  /* 0x0000000817177223 */ /* 0x002fc60000000016 */
[----:B------:R-:W1:Y:S01]  /*5ab0*/  LDS R22, [R25+0xfc] ;  /* 0x0000fc0019167984 */ /* 0x000e620000000800 */
[----:B------:R-:W-:-:S03]  /*5ac0*/  FFMA R8, R16, R19, R23 ;  /* 0x0000001310087223 */ /* 0x000fc60000000017 */
[----:B------:R-:W2:Y:S01]  /*5ad0*/  LDS.128 R16, [R26+0x60] ;  /* 0x000060001a107984 */ /* 0x000ea20000000c00 */
[----:B------:R-:W-:-:S03]  /*5ae0*/  FFMA R5, R21, R6, R8 ;  /* 0x0000000615057223 */ /* 0x000fc60000000008 */
[----:B------:R-:W3:Y:S04]  /*5af0*/  LDS R23, [R25+0xdc] ;  /* 0x0000dc0019177984 */ /* 0x000ee80000000800 */
[----:B------:R-:W4:Y:S04]  /*5b00*/  LDS R8, [R25+0x124] ;  /* 0x0001240019087984 */ /* 0x000f280000000800 */
[----:B------:R-:W4:Y:S01]  /*5b10*/  LDS R21, [R25+0xe0] ;  /* 0x0000e00019157984 */ /* 0x000f220000000800 */
[----:B0-----:R-:W-:-:S04]  /*5b20*/  FFMA R5, R4, R9, R5 ;  /* 0x0000000904057223 */ /* 0x001fc80000000005 */
[----:B------:R-:W-:Y:S02]  /*5b30*/  FFMA R5, R20, R10, R5 ;  /* 0x0000000a14057223 */ /* 0x000fe40000000005 */
[----:B------:R-:W0:Y:S02]  /*5b40*/  LDS R20, [R25+0x104] ;  /* 0x0001040019147984 */ /* 0x000e240000000800 */
[----:B-1----:R-:W-:Y:S02]  /*5b50*/  FFMA R22, R22, R13, R5 ;  /* 0x0000000d16167223 */ /* 0x002fe40000000005 */
[----:B------:R-:W1:Y:S02]  /*5b60*/  LDS R13, [R25+0x128] ;  /* 0x00012800190d7984 */ /* 0x000e640000000800 */
[----:B--2---:R-:W-:Y:S02]  /*5b70*/  FFMA R16, R7, R16, R22 ;  /* 0x0000001007107223 */ /* 0x004fe40000000016 */
[----:B------:R-:W-:Y:S02]  /*5b80*/  LDS R22, [R25+0x18c] ;  /* 0x00018c0019167984 */ /* 0x000fe40000000800 */
[----:B---3--:R-:W-:-:S02]  /*5b90*/  FFMA R4, R23, R11, R16 ;  /* 0x0000000b17047223 */ /* 0x008fc40000000010 */
[----:B------:R-:W2:Y:S02]  /*5ba0*/  LDS R16, [R25+0x144] ;  /* 0x0001440019107984 */ /* 0x000ea40000000800 */
[----:B------:R-:W-:Y:S02]  /*5bb0*/  FFMA R27, R27, R14, R4 ;  /* 0x0000000e1b1b7223 */ /* 0x000fe40000000004 */
[----:B------:R-:W3:Y:S02]  /*5bc0*/  LDS.128 R4, [R26+0x70] ;  /* 0x000070001a047984 */ /* 0x000ee40000000c00 */
[----:B----4-:R-:W-:Y:S02]  /*5bd0*/  FFMA R14, R8, R17, R27 ;  /* 0x00000011080e7223 */ /* 0x010fe4000000001b */
[----:B------:R-:W4:Y:S02]  /*5be0*/  LDS.128 R8, [R26+0x80] ;  /* 0x000080001a087984 */ /* 0x000f240000000c00 */
[----:B------:R-:W-:-:S02]  /*5bf0*/  FFMA R17, R21, R12, R14 ;  /* 0x0000000c15117223 */ /* 0x000fc4000000000e */
[----:B------:R-:W4:Y:S04]  /*5c00*/  LDS R23, [R25+0x148] ;  /* 0x0001480019177984 */ /* 0x000f280000000800 */
[----:B------:R-:W4:Y:S01]  /*5c10*/  LDS R12, [R25+0x16c] ;  /* 0x00016c00190c7984 */ /* 0x000f220000000800 */
[----:B0-----:R-:W-:-:S03]  /*5c20*/  FFMA R20, R20, R15, R17 ;  /* 0x0000000f14147223 */ /* 0x001fc60000000011 */
[----:B------:R-:W0:Y:S04]  /*5c30*/  LDS R21, [R25+0x190] ;  /* 0x0001900019157984 */ /* 0x000e280000000800 */
[----:B------:R-:W-:Y:S01]  /*5c40*/  LDS R27, [R25+0x170] ;  /* 0x00017000191b7984 */ /* 0x000fe20000000800 */
[----:B-1----:R-:W-:-:S03]  /*5c50*/  FFMA R13, R13, R18, R20 ;  /* 0x000000120d0d7223 */ /* 0x002fc60000000014 */
[----:B------:R-:W1:Y:S01]  /*5c60*/  LDS R20, [R25+0x14c] ;  /* 0x00014c0019147984 */ /* 0x000e620000000800 */
[----:B--2---:R-:W-:-:S04]  /*5c70*/  FFMA R16, R16, R19, R13 ;  /* 0x0000001310107223 */ /* 0x004fc8000000000d */
[----:B---3--:R-:W-:Y:S02]  /*5c80*/  FFMA R29, R29, R6, R16 ;  /* 0x000000061d1d7223 */ /* 0x008fe40000000010 */
[----:B------:R-:W2:Y:S02]  /*5c90*/  LDS R6, [R25+0x194] ;  /* 0x0001940019067984 */ /* 0x000ea40000000800 */
[----:B----4-:R-:W-:Y:S02]  /*5ca0*/  FFMA R22, R22, R9, R29 ;  /* 0x0000000916167223 */ /* 0x010fe4000000001d */
[----:B------:R-:W-:Y:S02]  /*5cb0*/  LDS R9, [R25+0x1b0] ;  /* 0x0001b00019097984 */ /* 0x000fe40000000800 */
[----:B------:R-:W-:Y:S02]  /*5cc0*/  FFMA R23, R23, R4, R22 ;  /* 0x0000000417177223 */ /* 0x000fe40000000016 */
[----:B------:R-:W3:Y:S02]  /*5cd0*/  LDS.128 R16, [R26+0x90] ;  /* 0x000090001a107984 */ /* 0x000ee40000000c00 */
[----:B------:R-:W-:-:S02]  /*5ce0*/  FFMA R12, R12, R7, R23 ;  /* 0x000000070c0c7223 */ /* 0x000fc40000000017 */
[----:B------:R-:W4:Y:S02]  /*5cf0*/  LDS R22, [R25+0x1d4] ;  /* 0x0001d40019167984 */ /* 0x000f240000000800 */
[----:B0-----:R-:W-:Y:S02]  /*5d00*/  FFMA R21, R21, R10, R12 ;  /* 0x0000000a15157223 */ /* 0x001fe4000000000c */
[----:B------:R-:W0:Y:S04]  /*5d10*/  LDS.128 R12, [R26+0xa0] ;  /* 0x0000a0001a0c7984 */ /* 0x000e280000000c00 */
[----:B------:R-:W0:Y:S04]  /*5d20*/  LDS R10, [R25+0x1b4] ;  /* 0x0001b400190a7984 */ /* 0x000e280000000800 */
[----:B------:R-:W0:Y:S01]  /*5d30*/  LDS R29, [R25+0x1d8] ;  /* 0x0001d800191d7984 */ /* 0x000e220000000800 */
[----:B-1----:R-:W-:-:S03]  /*5d40*/  FFMA R4, R20, R5, R21 ;  /* 0x0000000514047223 */ /* 0x002fc60000000015 */
[----:B------:R-:W-:Y:S01]  /*5d50*/  LDS R23, [R25+0x1b8] ;  /* 0x0001b80019177984 */ /* 0x000fe20000000800 */
[----:B------:R-:W-:-:S03]  /*5d60*/  FFMA R27, R27, R8, R4 ;  /* 0x000000081b1b7223 */ /* 0x000fc60000000004 */
[----:B------:R-:W1:Y:S04]  /*5d70*/  LDS R20, [R25+0x1fc] ;  /* 0x0001fc0019147984 */ /* 0x000e680000000800 */
[----:B------:R-:W-:Y:S01]  /*5d80*/  LDS R21, [R25+0x200] ;  /* 0x0002000019157984 */ /* 0x000fe20000000800 */
[----:B--2---:R-:W-:-:S03]  /*5d90*/  FFMA R6, R6, R11, R27 ;  /* 0x0000000b06067223 */ /* 0x004fc6000000001b */
[----:B------:R-:W-:Y:S01]  /*5da0*/  LDS R27, [R25+0x248] ;  /* 0x00024800191b7984 */ /* 0x000fe20000000800 */
[----:B---3--:R-:W-:-:S03]  /*5db0*/  FFMA R9, R9, R16, R6 ;  /* 0x0000001009097223 */ /* 0x008fc60000000006 */
[----:B------:R-:W2:Y:S01]  /*5dc0*/  LDS.128 R4, [R26+0xb0] ;  /* 0x0000b0001a047984 */ /* 0x000ea20000000c00 */
[----:B----4-:R-:W-:-:S03]  /*5dd0*/  FFMA R22, R22, R19, R9 ;  /* 0x0000001316167223 */ /* 0x010fc60000000009 */
[----:B------:R-:W3:Y:S01]  /*5de0*/  LDS R16, [R25+0x21c] ;  /* 0x00021c0019107984 */ /* 0x000ee20000000800 */
[----:B0-----:R-:W-:-:S03]  /*5df0*/  FFMA R31, R31, R14, R22 ;  /* 0x0000000e1f1f7223 */ /* 0x001fc60000000016 */
[----:B------:R-:W-:Y:S01]  /*5e00*/  LDS R22, [R25+0x264] ;  /* 0x0002640019167984 */ /* 0x000fe20000000800 */
[----:B------:R-:W-:-:S03]  /*5e10*/  FFMA R10, R10, R17, R31 ;  /* 0x000000110a0a7223 */ /* 0x000fc6000000001f */
[----:B------:R-:W-:Y:S01]  /*5e20*/  LDS R17, [R25+0x240] ;  /* 0x0002400019117984 */ /* 0x000fe20000000800 */
[----:B------:R-:W-:-:S03]  /*5e30*/  FFMA R29, R29, R12, R10 ;  /* 0x0000000c1d1d7223 */ /* 0x000fc6000000000a */
[----:B------:R-:W0:Y:S04]  /*5e40*/  LDS.128 R8, [R26+0xc0] ;  /* 0x0000c0001a087984 */ /* 0x000e280000000c00 */
[----:B------:R-:W4:Y:S01]  /*5e50*/  LDS R19, [R25+0x220] ;  /* 0x0002200019137984 */ /* 0x000f220000000800 */
[----:B-1----:R-:W-:-:S03]  /*5e60*/  FFMA R20, R20, R15, R29 ;  /* 0x0000000f14147223 */ /* 0x002fc6000000001d */
[----:B------:R-:W-:Y:S01]  /*5e70*/  LDS R29, [R25+0x2b0] ;  /* 0x0002b000191d7984 */ /* 0x000fe20000000800 */
[----:B------:R-:W-:-:S03]  /*5e80*/  FFMA R23, R23, R18, R20 ;  /* 0x0000001217177223 */ /* 0x000fc60000000014 */
[----:B------:R-:W1:Y:S01]  /*5e90*/  LDS R18, [R25+0x244] ;  /* 0x0002440019127984 */ /* 0x000e620000000800 */
[----:B------:R-:W-:-:S03]  /*5ea0*/  FFMA R28, R28, R13, R23 ;  /* 0x0000000d1c1c7223 */ /* 0x000fc60000000017 */
[----:B------:R-:W-:Y:S04]  /*5eb0*/  LDS R23, [R25+0x268] ;  /* 0x0002680019177984 */ /* 0x000fe80000000800 */
[----:B------:R-:W1:Y:S01]  /*5ec0*/  LDS.128 R12, [R26+0xd0] ;  /* 0x0000d0001a0c7984 */ /* 0x000e620000000c00 */
[----:B--2---:R-:W-:-:S03]  /*5ed0*/  FFMA R21, R21, R4, R28 ;  /* 0x0000000415157223 */ /* 0x004fc6000000001c */
[----:B------:R-:W2:Y:S01]  /*5ee0*/  LDS R4, [R25+0x224] ;  /* 0x0002240019047984 */ /* 0x000ea20000000800 */
[----:B---3--:R-:W-:-:S03]  /*5ef0*/  FFMA R16, R16, R5, R21 ;  /* 0x0000000510107223 */ /* 0x008fc60000000015 */
[----:B------:R-:W-:Y:S04]  /*5f00*/  LDS R5, [R25+0x288] ;  /* 0x0002880019057984 */ /* 0x000fe80000000800 */
[----:B------:R-:W-:Y:S01]  /*5f10*/  LDS R28, [R25+0x31c] ;  /* 0x00031c00191c7984 */ /* 0x000fe20000000800 */
[----:B0-----:R-:W-:-:S03]  /*5f20*/  FFMA R17, R17, R8, R16 ;  /* 0x0000000811117223 */ /* 0x001fc60000000010 */
[----:B------:R-:W0:Y:S01]  /*5f30*/  LDS R8, [R25+0x26c] ;  /* 0x00026c0019087984 */ /* 0x000e220000000800 */
[----:B------:R-:W-:-:S03]  /*5f40*/  FFMA R22, R22, R11, R17 ;  /* 0x0000000b16167223 */ /* 0x000fc60000000011 */
[----:B------:R-:W-:Y:S01]  /*5f50*/  LDS R11, [R25+0x2d0] ;  /* 0x0002d000190b7984 */ /* 0x000fe20000000800 */
[----:B----4-:R-:W-:-:S03]  /*5f60*/  FFMA R19, R19, R6, R22 ;  /* 0x0000000613137223 */ /* 0x010fc60000000016 */
[----:B------:R-:W-:Y:S01]  /*5f70*/  LDS R6, [R25+0x2ac] ;  /* 0x0002ac0019067984 */ /* 0x000fe20000000800 */
[----:B-1----:R-:W-:-:S03]  /*5f80*/  FFMA R20, R18, R9, R19 ;  /* 0x0000000912147223 */ /* 0x002fc60000000013 */
[----:B------:R-:W1:Y:S01]  /*5f90*/  LDS.128 R16, [R26+0xe0] ;  /* 0x0000e0001a107984 */ /* 0x000e620000000c00 */
[----:B------:R-:W-:-:S03]  /*5fa0*/  FFMA R9, R23, R12, R20 ;  /* 0x0000000c17097223 */ /* 0x000fc60000000014 */
[----:B------:R-:W3:Y:S01]  /*5fb0*/  LDS.128 R20, [R26+0xf0] ;  /* 0x0000f0001a147984 */ /* 0x000ee20000000c00 */
[----:B--2---:R-:W-:-:S03]  /*5fc0*/  FFMA R4, R4, R7, R9 ;  /* 0x0000000704047223 */ /* 0x004fc60000000009 */
[----:B------:R-:W-:Y:S01]  /*5fd0*/  LDS R12, [R25+0x2b4] ;  /* 0x0002b400190c7984 */ /* 0x000fe20000000800 */
[----:B------:R-:W-:-:S03]  /*5fe0*/  FFMA R7, R27, R10, R4 ;  /* 0x0000000a1b077223 */ /* 0x000fc60000000004 */
[----:B------:R-:W2:Y:S04]  /*5ff0*/  LDS R9, [R25+0x28c] ;  /* 0x00028c0019097984 */ /* 0x000ea80000000800 */
[----:B------:R-:W4:Y:S04]  /*6000*/  LDS R10, [R25+0x2d4] ;  /* 0x0002d400190a7984 */ /* 0x000f280000000800 */
[----:B------:R-:W4:Y:S01]  /*6010*/  LDS R27, [R25+0x290] ;  /* 0x00029000191b7984 */ /* 0x000f220000000800 */
[----:B0-----:R-:W-:-:S03]  /*6020*/  FFMA R8, R8, R13, R7 ;  /* 0x0000000d08087223 */ /* 0x001fc60000000007 */
[----:B------:R-:W0:Y:S01]  /*6030*/  LDS R13, [R25+0x2d8] ;  /* 0x0002d800190d7984 */ /* 0x000e220000000800 */
[----:B------:R-:W-:-:S03]  /*6040*/  FFMA R5, R5, R14, R8 ;  /* 0x0000000e05057223 */ /* 0x000fc60000000008 */
[----:B------:R-:W0:Y:S01]  /*6050*/  LDS R14, [R25+0x2f4] ;  /* 0x0002f400190e7984 */ /* 0x000e220000000800 */
[----:B-1----:R-:W-:-:S03]  /*6060*/  FFMA R6, R6, R17, R5 ;  /* 0x0000001106067223 */ /* 0x002fc60000000005 */
[----:B------:R-:W-:Y:S01]  /*6070*/  LDS R17, [R25+0x2f8] ;  /* 0x0002f80019117984 */ /* 0x000fe20000000800 */
[----:B---3--:R-:W-:-:S04]  /*6080*/  FFMA R6, R11, R20, R6 ;  /* 0x000000140b067223 */ /* 0x008fc80000000006 */
[----:B--2---:R-:W-:Y:S02]  /*6090*/  FFMA R6, R9, R15, R6 ;  /* 0x0000000f09067223 */ /* 0x004fe40000000006 */
[----:B------:R-:W-:Y:S02]  /*60a0*/  LDS R15, [R25+0x318] ;  /* 0x00031800190f7984 */ /* 0x000fe40000000800 */
[----:B------:R-:W-:Y:S02]  /*60b0*/  FFMA R29, R29, R18, R6 ;  /* 0x000000121d1d7223 */ /* 0x000fe40000000006 */
[----:B------:R-:W1:Y:S02]  /*60c0*/  LDS.128 R4, [R26+0x100] ;  /* 0x000100001a047984 */ /* 0x000e640000000c00 */
[----:B----4-:R-:W-:Y:S02]  /*60d0*/  FFMA R20, R10, R21, R29 ;  /* 0x000000150a147223 */ /* 0x010fe4000000001d */
[----:B------:R-:W-:Y:S02]  /*60e0*/  LDS R18, [R25+0x33c] ;  /* 0x00033c0019127984 */ /* 0x000fe40000000800 */
[----:B------:R-:W-:-:S02]  /*60f0*/  FFMA R27, R27, R16, R20 ;  /* 0x000000101b1b7223 */ /* 0x000fc40000000014 */
[----:B------:R-:W2:Y:S02]  /*6100*/  LDS.128 R8, [R26+0x110] ;  /* 0x000110001a087984 */ /* 0x000ea40000000c00 */
[----:B------:R-:W-:Y:S02]  /*6110*/  FFMA R12, R12, R19, R27 ;  /* 0x000000130c0c7223 */ /* 0x000fe4000000001b */
[----:B------:R-:W3:Y:S02]  /*6120*/  LDS R21, [R25+0x340] ;  /* 0x0003400019157984 */ /* 0x000ee40000000800 */
[----:B0-----:R-:W-:Y:S02]  /*6130*/  FFMA R13, R13, R22, R12 ;  /* 0x000000160d0d7223 */ /* 0x001fe4000000000c */
[----:B------:R-:W0:Y:S02]  /*6140*/  LDS R20, [R25+0x2fc] ;  /* 0x0002fc0019147984 */ /* 0x000e240000000800 */
[----:B------:R-:W-:-:S02]  /*6150*/  FFMA R14, R14, R23, R13 ;  /* 0x000000170e0e7223 */ /* 0x000fc4000000000d */
[----:B------:R-:W4:Y:S01]  /*6160*/  LDS R19, [R25+0x320] ;  /* 0x0003200019137984 */ /* 0x000f220000000800 */
[----:B------:R-:W4:Y:S03]  /*6170*/  LDC.64 R12, c[0x0][0x390] ;  /* 0x0000e400ff0c7b82 */ /* 0x000f260000000a00 */
[----:B------:R-:W4:Y:S01]  /*6180*/  LDS R16, [R25+0x344] ;  /* 0x0003440019107984 */ /* 0x000f220000000800 */
[----:B------:R-:W0:Y:S01]  /*6190*/  S2R R22, SR_CTAID.X ;  /* 0x0000000000167919 */ /* 0x000e220000002500 */
[----:B-1----:R-:W-:-:S04]  /*61a0*/  FFMA R15, R15, R6, R14 ;  /* 0x000000060f0f7223 */ /* 0x002fc8000000000e */
[----:B--2---:R-:W-:-:S04]  /*61b0*/  FFMA R18, R18, R9, R15 ;  /* 0x0000000912127223 */ /* 0x004fc8000000000f */
[----:B------:R-:W-:-:S04]  /*61c0*/  FFMA R17, R17, R4, R18 ;  /* 0x0000000411117223 */ /* 0x000fc80000000012 */
[----:B------:R-:W-:-:S04]  /*61d0*/  FFMA R28, R28, R7, R17 ;  /* 0x000000071c1c7223 */ /* 0x000fc80000000011 */
[----:B---3--:R-:W-:Y:S01]  /*61e0*/  FFMA R21, R21, R10, R28 ;  /* 0x0000000a15157223 */ /* 0x008fe2000000001c */
[----:B0-----:R-:W-:-:S03]  /*61f0*/  IMAD R3, R22, 0x7, R3 ;  /* 0x0000000716037824 */ /* 0x001fc600078e0203 */
[----:B------:R-:W-:Y:S01]  /*6200*/  FFMA R20, R20, R5, R21 ;  /* 0x0000000514147223 */ /* 0x000fe20000000015 */
[----:B----4-:R-:W-:-:S04]  /*6210*/  IMAD.WIDE.U32 R12, R3, 0x4, R12 ;  /* 0x00000004030c7825 */ /* 0x010fc800078e000c */
[----:B------:R-:W-:-:S04]  /*6220*/  FFMA R19, R19, R8, R20 ;  /* 0x0000000813137223 */ /* 0x000fc80000000014 */
[----:B------:R-:W-:-:S05]  /*6230*/  FFMA R11, R16, R11, R19 ;  /* 0x0000000b100b7223 */ /* 0x000fca0000000013 */
[----:B------:R-:W-:Y:S01]  /*6240*/  STG.E desc[UR4][R12.64], R11 ;  /* 0x0000000b0c007986 */ /* 0x000fe2000c101904 */
[----:B------:R-:W-:Y:S05]  /*6250*/  EXIT ;  /* 0x000000000000794d */ /* 0x000fea0003800000 */
.L_x_104:
        /* <DEDUP_REMOVED lines=10> */
.L_x_106:


//--------------------- .nv.shared._Z6conv2dPfPKfS_ --------------------------
	.section	.nv.shared._Z6conv2dPfPKfS_,"aw",@nobits
	.sectionflags	@""
	.align	16
	.zero		1024


//--------------------- .nv.shared.reserved.0     --------------------------
	.section	.nv.shared.reserved.0,"aw",@nobits
	.weak		__nv_reservedSMEM_offset_0_alias
	.size		__nv_reservedSMEM_offset_0_alias, 0, 64
	.other		__nv_reservedSMEM_offset_0_alias,@"STO_CUDA_RESERVED_SHARED STV_DEFAULT"
__nv_reservedSMEM_offset_0_alias:
	.zero		0
	.zero		64


//--------------------- .nv.shared.default_function_kernel0 --------------------------
	.section	.nv.shared.default_function_kernel0,"aw",@nobits
	.sectionflags	@""
	.align	16
.nv.shared.default_function_kernel0:
	.zero		4192


//--------------------- .nv.constant0._Z6conv2dPfPKfS_ --------------------------
	.section	.nv.constant0._Z6conv2dPfPKfS_,"a",@progbits
	.sectionflags	@""
	.align	4
.nv.constant0._Z6conv2dPfPKfS_:
	.zero		920


//--------------------- .nv.constant0.default_function_kernel0 --------------------------
	.section	.nv.constant0.default_function_kernel0,"a",@progbits
	.sectionflags	@""
	.align	4
.nv.constant0.default_function_kernel0:
	.zero		920


//--------------------- SYMBOLS --------------------------

	.type		.nv.reservedSmem.offset0,@object
	.size		.nv.reservedSmem.offset0,0x4
	.type		.nv.reservedSmem.cap,@object
	.size		.nv.reservedSmem.cap,0x4
